//
// Generated by NVIDIA NVVM Compiler
//
// Compiler Build ID: CL-36424714
// Cuda compilation tools, release 13.0, V13.0.88
// Based on NVVM 20.0.0
//

.version 9.0
.target sm_100
.address_size 64

	// .globl	_ZN3cub18CUB_300001_SM_10006detail11EmptyKernelIvEEvv
.global .align 1 .b8 _ZN30_INTERNAL_05e746bf_4_k_cu_main4cuda3std3__45__cpo5beginE[1];
.global .align 1 .b8 _ZN30_INTERNAL_05e746bf_4_k_cu_main4cuda3std3__45__cpo3endE[1];
.global .align 1 .b8 _ZN30_INTERNAL_05e746bf_4_k_cu_main4cuda3std3__45__cpo6cbeginE[1];
.global .align 1 .b8 _ZN30_INTERNAL_05e746bf_4_k_cu_main4cuda3std3__45__cpo4cendE[1];
.global .align 1 .b8 _ZN30_INTERNAL_05e746bf_4_k_cu_main4cuda3std3__45__cpo6rbeginE[1];
.global .align 1 .b8 _ZN30_INTERNAL_05e746bf_4_k_cu_main4cuda3std3__45__cpo4rendE[1];
.global .align 1 .b8 _ZN30_INTERNAL_05e746bf_4_k_cu_main4cuda3std3__45__cpo7crbeginE[1];
.global .align 1 .b8 _ZN30_INTERNAL_05e746bf_4_k_cu_main4cuda3std3__45__cpo5crendE[1];
.global .align 1 .b8 _ZN30_INTERNAL_05e746bf_4_k_cu_main4cuda3std3__432_GLOBAL__N__05e746bf_4_k_cu_main6ignoreE[1];
.global .align 1 .b8 _ZN30_INTERNAL_05e746bf_4_k_cu_main4cuda3std3__419piecewise_constructE[1];
.global .align 1 .b8 _ZN30_INTERNAL_05e746bf_4_k_cu_main4cuda3std3__48in_placeE[1];
.global .align 1 .b8 _ZN30_INTERNAL_05e746bf_4_k_cu_main4cuda3std3__420unreachable_sentinelE[1];
.global .align 1 .b8 _ZN30_INTERNAL_05e746bf_4_k_cu_main4cuda3std3__47nulloptE[1];
.global .align 1 .b8 _ZN30_INTERNAL_05e746bf_4_k_cu_main4cuda3std3__48unexpectE[1];
.global .align 1 .b8 _ZN30_INTERNAL_05e746bf_4_k_cu_main4cuda3std6ranges3__45__cpo4swapE[1];
.global .align 1 .b8 _ZN30_INTERNAL_05e746bf_4_k_cu_main4cuda3std6ranges3__45__cpo9iter_moveE[1];
.global .align 1 .b8 _ZN30_INTERNAL_05e746bf_4_k_cu_main4cuda3std6ranges3__45__cpo5beginE[1];
.global .align 1 .b8 _ZN30_INTERNAL_05e746bf_4_k_cu_main4cuda3std6ranges3__45__cpo3endE[1];
.global .align 1 .b8 _ZN30_INTERNAL_05e746bf_4_k_cu_main4cuda3std6ranges3__45__cpo6cbeginE[1];
.global .align 1 .b8 _ZN30_INTERNAL_05e746bf_4_k_cu_main4cuda3std6ranges3__45__cpo4cendE[1];
.global .align 1 .b8 _ZN30_INTERNAL_05e746bf_4_k_cu_main4cuda3std6ranges3__45__cpo7advanceE[1];
.global .align 1 .b8 _ZN30_INTERNAL_05e746bf_4_k_cu_main4cuda3std6ranges3__45__cpo9iter_swapE[1];
.global .align 1 .b8 _ZN30_INTERNAL_05e746bf_4_k_cu_main4cuda3std6ranges3__45__cpo4nextE[1];
.global .align 1 .b8 _ZN30_INTERNAL_05e746bf_4_k_cu_main4cuda3std6ranges3__45__cpo4prevE[1];
.global .align 1 .b8 _ZN30_INTERNAL_05e746bf_4_k_cu_main4cuda3std6ranges3__45__cpo4dataE[1];
.global .align 1 .b8 _ZN30_INTERNAL_05e746bf_4_k_cu_main4cuda3std6ranges3__45__cpo5cdataE[1];
.global .align 1 .b8 _ZN30_INTERNAL_05e746bf_4_k_cu_main4cuda3std6ranges3__45__cpo4sizeE[1];
.global .align 1 .b8 _ZN30_INTERNAL_05e746bf_4_k_cu_main4cuda3std6ranges3__45__cpo5ssizeE[1];
.global .align 1 .b8 _ZN30_INTERNAL_05e746bf_4_k_cu_main4cuda3std6ranges3__45__cpo8distanceE[1];
.global .align 1 .b8 _ZN30_INTERNAL_05e746bf_4_k_cu_main6thrust24THRUST_300001_SM_1000_NS8cuda_cub3parE[1];
.global .align 1 .b8 _ZN30_INTERNAL_05e746bf_4_k_cu_main6thrust24THRUST_300001_SM_1000_NS8cuda_cub10par_nosyncE[1];
.global .align 1 .b8 _ZN30_INTERNAL_05e746bf_4_k_cu_main6thrust24THRUST_300001_SM_1000_NS6system6detail10sequential3seqE[1];
.global .align 1 .b8 _ZN30_INTERNAL_05e746bf_4_k_cu_main6thrust24THRUST_300001_SM_1000_NS6system3cpp3parE[1];
.global .align 1 .b8 _ZN30_INTERNAL_05e746bf_4_k_cu_main6thrust24THRUST_300001_SM_1000_NS12placeholders2_1E[1];
.global .align 1 .b8 _ZN30_INTERNAL_05e746bf_4_k_cu_main6thrust24THRUST_300001_SM_1000_NS12placeholders2_2E[1];
.global .align 1 .b8 _ZN30_INTERNAL_05e746bf_4_k_cu_main6thrust24THRUST_300001_SM_1000_NS12placeholders2_3E[1];
.global .align 1 .b8 _ZN30_INTERNAL_05e746bf_4_k_cu_main6thrust24THRUST_300001_SM_1000_NS12placeholders2_4E[1];
.global .align 1 .b8 _ZN30_INTERNAL_05e746bf_4_k_cu_main6thrust24THRUST_300001_SM_1000_NS12placeholders2_5E[1];
.global .align 1 .b8 _ZN30_INTERNAL_05e746bf_4_k_cu_main6thrust24THRUST_300001_SM_1000_NS12placeholders2_6E[1];
.global .align 1 .b8 _ZN30_INTERNAL_05e746bf_4_k_cu_main6thrust24THRUST_300001_SM_1000_NS12placeholders2_7E[1];
.global .align 1 .b8 _ZN30_INTERNAL_05e746bf_4_k_cu_main6thrust24THRUST_300001_SM_1000_NS12placeholders2_8E[1];
.global .align 1 .b8 _ZN30_INTERNAL_05e746bf_4_k_cu_main6thrust24THRUST_300001_SM_1000_NS12placeholders2_9E[1];
.global .align 1 .b8 _ZN30_INTERNAL_05e746bf_4_k_cu_main6thrust24THRUST_300001_SM_1000_NS12placeholders3_10E[1];
.global .align 1 .b8 _ZN30_INTERNAL_05e746bf_4_k_cu_main6thrust24THRUST_300001_SM_1000_NS3seqE[1];
.global .align 1 .b8 _ZN30_INTERNAL_05e746bf_4_k_cu_main6thrust24THRUST_300001_SM_1000_NS6deviceE[1];

.visible .entry _ZN3cub18CUB_300001_SM_10006detail11EmptyKernelIvEEvv()
{


	ret;

}
	// .globl	_ZN3cub18CUB_300001_SM_10006detail8for_each13static_kernelINS2_12policy_hub_t12policy_500_tEmN6thrust24THRUST_300001_SM_1000_NS8cuda_cub20__uninitialized_fill7functorINS7_10device_ptrIiEEiEEEEvT0_T1_
.visible .entry _ZN3cub18CUB_300001_SM_10006detail8for_each13static_kernelINS2_12policy_hub_t12policy_500_tEmN6thrust24THRUST_300001_SM_1000_NS8cuda_cub20__uninitialized_fill7functorINS7_10device_ptrIiEEiEEEEvT0_T1_(
	.param .u64 _ZN3cub18CUB_300001_SM_10006detail8for_each13static_kernelINS2_12policy_hub_t12policy_500_tEmN6thrust24THRUST_300001_SM_1000_NS8cuda_cub20__uninitialized_fill7functorINS7_10device_ptrIiEEiEEEEvT0_T1__param_0,
	.param .align 8 .b8 _ZN3cub18CUB_300001_SM_10006detail8for_each13static_kernelINS2_12policy_hub_t12policy_500_tEmN6thrust24THRUST_300001_SM_1000_NS8cuda_cub20__uninitialized_fill7functorINS7_10device_ptrIiEEiEEEEvT0_T1__param_1[16]
)
.maxntid 256
{
	.reg .pred 	%p<4>;
	.reg .b16 	%rs<5>;
	.reg .b32 	%r<12>;
	.reg .b64 	%rd<16>;

	ld.param.u32 	%r3, [_ZN3cub18CUB_300001_SM_10006detail8for_each13static_kernelINS2_12policy_hub_t12policy_500_tEmN6thrust24THRUST_300001_SM_1000_NS8cuda_cub20__uninitialized_fill7functorINS7_10device_ptrIiEEiEEEEvT0_T1__param_1+8];
	ld.param.u64 	%rd4, [_ZN3cub18CUB_300001_SM_10006detail8for_each13static_kernelINS2_12policy_hub_t12policy_500_tEmN6thrust24THRUST_300001_SM_1000_NS8cuda_cub20__uninitialized_fill7functorINS7_10device_ptrIiEEiEEEEvT0_T1__param_1];
	ld.param.u64 	%rd5, [_ZN3cub18CUB_300001_SM_10006detail8for_each13static_kernelINS2_12policy_hub_t12policy_500_tEmN6thrust24THRUST_300001_SM_1000_NS8cuda_cub20__uninitialized_fill7functorINS7_10device_ptrIiEEiEEEEvT0_T1__param_0];
	mov.u32 	%r9, %ctaid.x;
	mul.wide.u32 	%rd1, %r9, 512;
	sub.s64 	%rd2, %rd5, %rd1;
	setp.lt.u64 	%p1, %rd2, 512;
	@%p1 bra 	$L__BB1_2;
	mov.u32 	%r11, %tid.x;
	cvta.to.global.u64 	%rd11, %rd4;
	cvt.u64.u32 	%rd12, %r11;
	add.s64 	%rd13, %rd1, %rd12;
	shl.b64 	%rd14, %rd13, 2;
	add.s64 	%rd15, %rd11, %rd14;
	st.global.u32 	[%rd15], %r3;
	st.global.u32 	[%rd15+1024], %r3;
	bra.uni 	$L__BB1_6;
$L__BB1_2:
	cvta.to.global.u64 	%rd6, %rd4;
	mov.u32 	%r2, %tid.x;
	cvt.u64.u32 	%rd7, %r2;
	setp.le.u64 	%p2, %rd2, %rd7;
	add.s64 	%rd8, %rd1, %rd7;
	shl.b64 	%rd9, %rd8, 2;
	add.s64 	%rd3, %rd6, %rd9;
	@%p2 bra 	$L__BB1_4;
	st.global.u32 	[%rd3], %r3;
$L__BB1_4:
	add.s32 	%r10, %r2, 256;
	cvt.u64.u32 	%rd10, %r10;
	setp.le.u64 	%p3, %rd2, %rd10;
	@%p3 bra 	$L__BB1_6;
	st.global.u32 	[%rd3+1024], %r3;
$L__BB1_6:
	ret;

}
	// .globl	_ZN3cub18CUB_300001_SM_10006detail8for_each13static_kernelINS2_12policy_hub_t12policy_500_tElN6thrust24THRUST_300001_SM_1000_NS8cuda_cub11__transform17unary_transform_fINS7_20permutation_iteratorINS7_6detail15normal_iteratorINS7_10device_ptrIiEEEESG_EESG_SG_N4cuda3std3__410__identityE17is_less_than_zeroEEEEvT0_T1_
.visible .entry _ZN3cub18CUB_300001_SM_10006detail8for_each13static_kernelINS2_12policy_hub_t12policy_500_tElN6thrust24THRUST_300001_SM_1000_NS8cuda_cub11__transform17unary_transform_fINS7_20permutation_iteratorINS7_6detail15normal_iteratorINS7_10device_ptrIiEEEESG_EESG_SG_N4cuda3std3__410__identityE17is_less_than_zeroEEEEvT0_T1_(
	.param .u64 _ZN3cub18CUB_300001_SM_10006detail8for_each13static_kernelINS2_12policy_hub_t12policy_500_tElN6thrust24THRUST_300001_SM_1000_NS8cuda_cub11__transform17unary_transform_fINS7_20permutation_iteratorINS7_6detail15normal_iteratorINS7_10device_ptrIiEEEESG_EESG_SG_N4cuda3std3__410__identityE17is_less_than_zeroEEEEvT0_T1__param_0,
	.param .align 8 .b8 _ZN3cub18CUB_300001_SM_10006detail8for_each13static_kernelINS2_12policy_hub_t12policy_500_tElN6thrust24THRUST_300001_SM_1000_NS8cuda_cub11__transform17unary_transform_fINS7_20permutation_iteratorINS7_6detail15normal_iteratorINS7_10device_ptrIiEEEESG_EESG_SG_N4cuda3std3__410__identityE17is_less_than_zeroEEEEvT0_T1__param_1[40]
)
.maxntid 256
{
	.reg .pred 	%p<8>;
	.reg .b16 	%rs<9>;
	.reg .b32 	%r<28>;
	.reg .b64 	%rd<45>;

	ld.param.u64 	%rd18, [_ZN3cub18CUB_300001_SM_10006detail8for_each13static_kernelINS2_12policy_hub_t12policy_500_tElN6thrust24THRUST_300001_SM_1000_NS8cuda_cub11__transform17unary_transform_fINS7_20permutation_iteratorINS7_6detail15normal_iteratorINS7_10device_ptrIiEEEESG_EESG_SG_N4cuda3std3__410__identityE17is_less_than_zeroEEEEvT0_T1__param_1+24];
	ld.param.u64 	%rd17, [_ZN3cub18CUB_300001_SM_10006detail8for_each13static_kernelINS2_12policy_hub_t12policy_500_tElN6thrust24THRUST_300001_SM_1000_NS8cuda_cub11__transform17unary_transform_fINS7_20permutation_iteratorINS7_6detail15normal_iteratorINS7_10device_ptrIiEEEESG_EESG_SG_N4cuda3std3__410__identityE17is_less_than_zeroEEEEvT0_T1__param_1+16];
	ld.param.u64 	%rd16, [_ZN3cub18CUB_300001_SM_10006detail8for_each13static_kernelINS2_12policy_hub_t12policy_500_tElN6thrust24THRUST_300001_SM_1000_NS8cuda_cub11__transform17unary_transform_fINS7_20permutation_iteratorINS7_6detail15normal_iteratorINS7_10device_ptrIiEEEESG_EESG_SG_N4cuda3std3__410__identityE17is_less_than_zeroEEEEvT0_T1__param_1+8];
	ld.param.u64 	%rd15, [_ZN3cub18CUB_300001_SM_10006detail8for_each13static_kernelINS2_12policy_hub_t12policy_500_tElN6thrust24THRUST_300001_SM_1000_NS8cuda_cub11__transform17unary_transform_fINS7_20permutation_iteratorINS7_6detail15normal_iteratorINS7_10device_ptrIiEEEESG_EESG_SG_N4cuda3std3__410__identityE17is_less_than_zeroEEEEvT0_T1__param_1];
	ld.param.u64 	%rd19, [_ZN3cub18CUB_300001_SM_10006detail8for_each13static_kernelINS2_12policy_hub_t12policy_500_tElN6thrust24THRUST_300001_SM_1000_NS8cuda_cub11__transform17unary_transform_fINS7_20permutation_iteratorINS7_6detail15normal_iteratorINS7_10device_ptrIiEEEESG_EESG_SG_N4cuda3std3__410__identityE17is_less_than_zeroEEEEvT0_T1__param_0];
	mov.u32 	%r11, %ctaid.x;
	mul.wide.u32 	%rd1, %r11, 512;
	sub.s64 	%rd2, %rd19, %rd1;
	setp.lt.s64 	%p1, %rd2, 512;
	@%p1 bra 	$L__BB2_5;
	cvta.to.global.u64 	%rd35, %rd15;
	cvta.to.global.u64 	%rd3, %rd16;
	cvta.to.global.u64 	%rd36, %rd17;
	cvta.to.global.u64 	%rd37, %rd18;
	mov.u32 	%r21, %tid.x;
	cvt.u64.u32 	%rd38, %r21;
	add.s64 	%rd39, %rd1, %rd38;
	shl.b64 	%rd40, %rd39, 2;
	add.s64 	%rd4, %rd37, %rd40;
	ld.global.u32 	%r22, [%rd4];
	setp.gt.s32 	%p6, %r22, -1;
	add.s64 	%rd5, %rd35, %rd40;
	add.s64 	%rd6, %rd36, %rd40;
	@%p6 bra 	$L__BB2_3;
	ld.global.u32 	%r23, [%rd5];
	mul.wide.s32 	%rd41, %r23, 4;
	add.s64 	%rd42, %rd3, %rd41;
	ld.global.u32 	%r24, [%rd42];
	st.global.u32 	[%rd6], %r24;
$L__BB2_3:
	ld.global.u32 	%r25, [%rd4+1024];
	setp.gt.s32 	%p7, %r25, -1;
	@%p7 bra 	$L__BB2_11;
	ld.global.u32 	%r26, [%rd5+1024];
	mul.wide.s32 	%rd43, %r26, 4;
	add.s64 	%rd44, %rd3, %rd43;
	ld.global.u32 	%r27, [%rd44];
	st.global.u32 	[%rd6+1024], %r27;
	bra.uni 	$L__BB2_11;
$L__BB2_5:
	cvta.to.global.u64 	%rd7, %rd15;
	cvta.to.global.u64 	%rd8, %rd16;
	cvta.to.global.u64 	%rd9, %rd17;
	cvta.to.global.u64 	%rd10, %rd18;
	mov.u32 	%r12, %tid.x;
	cvt.s64.s32 	%rd11, %rd2;
	cvt.u64.u32 	%rd12, %r12;
	setp.le.s64 	%p2, %rd11, %rd12;
	@%p2 bra 	$L__BB2_8;
	add.s64 	%rd13, %rd1, %rd12;
	shl.b64 	%rd20, %rd13, 2;
	add.s64 	%rd21, %rd10, %rd20;
	ld.global.u32 	%r13, [%rd21];
	setp.gt.s32 	%p3, %r13, -1;
	@%p3 bra 	$L__BB2_8;
	add.s64 	%rd23, %rd7, %rd20;
	ld.global.u32 	%r14, [%rd23];
	mul.wide.s32 	%rd24, %r14, 4;
	add.s64 	%rd25, %rd8, %rd24;
	add.s64 	%rd26, %rd9, %rd20;
	ld.global.u32 	%r15, [%rd25];
	st.global.u32 	[%rd26], %r15;
$L__BB2_8:
	cvt.u32.u64 	%r16, %rd12;
	add.s32 	%r17, %r16, 256;
	cvt.u64.u32 	%rd27, %r17;
	setp.le.s64 	%p4, %rd11, %rd27;
	@%p4 bra 	$L__BB2_11;
	add.s64 	%rd14, %rd1, %rd12;
	shl.b64 	%rd28, %rd14, 2;
	add.s64 	%rd29, %rd10, %rd28;
	ld.global.u32 	%r18, [%rd29+1024];
	setp.gt.s32 	%p5, %r18, -1;
	@%p5 bra 	$L__BB2_11;
	add.s64 	%rd31, %rd7, %rd28;
	ld.global.u32 	%r19, [%rd31+1024];
	mul.wide.s32 	%rd32, %r19, 4;
	add.s64 	%rd33, %rd8, %rd32;
	add.s64 	%rd34, %rd9, %rd28;
	ld.global.u32 	%r20, [%rd33];
	st.global.u32 	[%rd34+1024], %r20;
$L__BB2_11:
	ret;

}
	// .globl	_ZN3cub18CUB_300001_SM_10006detail8for_each13static_kernelINS2_12policy_hub_t12policy_500_tElN6thrust24THRUST_300001_SM_1000_NS8cuda_cub11__transform17unary_transform_fINS7_20permutation_iteratorINS7_6detail15normal_iteratorINS7_10device_ptrIiEEEEPiEESG_SG_N4cuda3std3__410__identityE17is_less_than_zeroEEEEvT0_T1_
.visible .entry _ZN3cub18CUB_300001_SM_10006detail8for_each13static_kernelINS2_12policy_hub_t12policy_500_tElN6thrust24THRUST_300001_SM_1000_NS8cuda_cub11__transform17unary_transform_fINS7_20permutation_iteratorINS7_6detail15normal_iteratorINS7_10device_ptrIiEEEEPiEESG_SG_N4cuda3std3__410__identityE17is_less_than_zeroEEEEvT0_T1_(
	.param .u64 _ZN3cub18CUB_300001_SM_10006detail8for_each13static_kernelINS2_12policy_hub_t12policy_500_tElN6thrust24THRUST_300001_SM_1000_NS8cuda_cub11__transform17unary_transform_fINS7_20permutation_iteratorINS7_6detail15normal_iteratorINS7_10device_ptrIiEEEEPiEESG_SG_N4cuda3std3__410__identityE17is_less_than_zeroEEEEvT0_T1__param_0,
	.param .align 8 .b8 _ZN3cub18CUB_300001_SM_10006detail8for_each13static_kernelINS2_12policy_hub_t12policy_500_tElN6thrust24THRUST_300001_SM_1000_NS8cuda_cub11__transform17unary_transform_fINS7_20permutation_iteratorINS7_6detail15normal_iteratorINS7_10device_ptrIiEEEEPiEESG_SG_N4cuda3std3__410__identityE17is_less_than_zeroEEEEvT0_T1__param_1[40]
)
.maxntid 256
{
	.reg .pred 	%p<8>;
	.reg .b16 	%rs<9>;
	.reg .b32 	%r<28>;
	.reg .b64 	%rd<45>;

	ld.param.u64 	%rd18, [_ZN3cub18CUB_300001_SM_10006detail8for_each13static_kernelINS2_12policy_hub_t12policy_500_tElN6thrust24THRUST_300001_SM_1000_NS8cuda_cub11__transform17unary_transform_fINS7_20permutation_iteratorINS7_6detail15normal_iteratorINS7_10device_ptrIiEEEEPiEESG_SG_N4cuda3std3__410__identityE17is_less_than_zeroEEEEvT0_T1__param_1+24];
	ld.param.u64 	%rd17, [_ZN3cub18CUB_300001_SM_10006detail8for_each13static_kernelINS2_12policy_hub_t12policy_500_tElN6thrust24THRUST_300001_SM_1000_NS8cuda_cub11__transform17unary_transform_fINS7_20permutation_iteratorINS7_6detail15normal_iteratorINS7_10device_ptrIiEEEEPiEESG_SG_N4cuda3std3__410__identityE17is_less_than_zeroEEEEvT0_T1__param_1+16];
	ld.param.u64 	%rd16, [_ZN3cub18CUB_300001_SM_10006detail8for_each13static_kernelINS2_12policy_hub_t12policy_500_tElN6thrust24THRUST_300001_SM_1000_NS8cuda_cub11__transform17unary_transform_fINS7_20permutation_iteratorINS7_6detail15normal_iteratorINS7_10device_ptrIiEEEEPiEESG_SG_N4cuda3std3__410__identityE17is_less_than_zeroEEEEvT0_T1__param_1+8];
	ld.param.u64 	%rd15, [_ZN3cub18CUB_300001_SM_10006detail8for_each13static_kernelINS2_12policy_hub_t12policy_500_tElN6thrust24THRUST_300001_SM_1000_NS8cuda_cub11__transform17unary_transform_fINS7_20permutation_iteratorINS7_6detail15normal_iteratorINS7_10device_ptrIiEEEEPiEESG_SG_N4cuda3std3__410__identityE17is_less_than_zeroEEEEvT0_T1__param_1];
	ld.param.u64 	%rd19, [_ZN3cub18CUB_300001_SM_10006detail8for_each13static_kernelINS2_12policy_hub_t12policy_500_tElN6thrust24THRUST_300001_SM_1000_NS8cuda_cub11__transform17unary_transform_fINS7_20permutation_iteratorINS7_6detail15normal_iteratorINS7_10device_ptrIiEEEEPiEESG_SG_N4cuda3std3__410__identityE17is_less_than_zeroEEEEvT0_T1__param_0];
	mov.u32 	%r11, %ctaid.x;
	mul.wide.u32 	%rd1, %r11, 512;
	sub.s64 	%rd2, %rd19, %rd1;
	setp.lt.s64 	%p1, %rd2, 512;
	@%p1 bra 	$L__BB3_5;
	cvta.to.global.u64 	%rd35, %rd15;
	cvta.to.global.u64 	%rd3, %rd16;
	cvta.to.global.u64 	%rd36, %rd17;
	cvta.to.global.u64 	%rd37, %rd18;
	mov.u32 	%r21, %tid.x;
	cvt.u64.u32 	%rd38, %r21;
	add.s64 	%rd39, %rd1, %rd38;
	shl.b64 	%rd40, %rd39, 2;
	add.s64 	%rd4, %rd37, %rd40;
	ld.global.u32 	%r22, [%rd4];
	setp.gt.s32 	%p6, %r22, -1;
	add.s64 	%rd5, %rd35, %rd40;
	add.s64 	%rd6, %rd36, %rd40;
	@%p6 bra 	$L__BB3_3;
	ld.global.u32 	%r23, [%rd5];
	mul.wide.s32 	%rd41, %r23, 4;
	add.s64 	%rd42, %rd3, %rd41;
	ld.global.u32 	%r24, [%rd42];
	st.global.u32 	[%rd6], %r24;
$L__BB3_3:
	ld.global.u32 	%r25, [%rd4+1024];
	setp.gt.s32 	%p7, %r25, -1;
	@%p7 bra 	$L__BB3_11;
	ld.global.u32 	%r26, [%rd5+1024];
	mul.wide.s32 	%rd43, %r26, 4;
	add.s64 	%rd44, %rd3, %rd43;
	ld.global.u32 	%r27, [%rd44];
	st.global.u32 	[%rd6+1024], %r27;
	bra.uni 	$L__BB3_11;
$L__BB3_5:
	cvta.to.global.u64 	%rd7, %rd15;
	cvta.to.global.u64 	%rd8, %rd16;
	cvta.to.global.u64 	%rd9, %rd17;
	cvta.to.global.u64 	%rd10, %rd18;
	mov.u32 	%r12, %tid.x;
	cvt.s64.s32 	%rd11, %rd2;
	cvt.u64.u32 	%rd12, %r12;
	setp.le.s64 	%p2, %rd11, %rd12;
	@%p2 bra 	$L__BB3_8;
	add.s64 	%rd13, %rd1, %rd12;
	shl.b64 	%rd20, %rd13, 2;
	add.s64 	%rd21, %rd10, %rd20;
	ld.global.u32 	%r13, [%rd21];
	setp.gt.s32 	%p3, %r13, -1;
	@%p3 bra 	$L__BB3_8;
	add.s64 	%rd23, %rd7, %rd20;
	ld.global.u32 	%r14, [%rd23];
	mul.wide.s32 	%rd24, %r14, 4;
	add.s64 	%rd25, %rd8, %rd24;
	add.s64 	%rd26, %rd9, %rd20;
	ld.global.u32 	%r15, [%rd25];
	st.global.u32 	[%rd26], %r15;
$L__BB3_8:
	cvt.u32.u64 	%r16, %rd12;
	add.s32 	%r17, %r16, 256;
	cvt.u64.u32 	%rd27, %r17;
	setp.le.s64 	%p4, %rd11, %rd27;
	@%p4 bra 	$L__BB3_11;
	add.s64 	%rd14, %rd1, %rd12;
	shl.b64 	%rd28, %rd14, 2;
	add.s64 	%rd29, %rd10, %rd28;
	ld.global.u32 	%r18, [%rd29+1024];
	setp.gt.s32 	%p5, %r18, -1;
	@%p5 bra 	$L__BB3_11;
	add.s64 	%rd31, %rd7, %rd28;
	ld.global.u32 	%r19, [%rd31+1024];
	mul.wide.s32 	%rd32, %r19, 4;
	add.s64 	%rd33, %rd8, %rd32;
	add.s64 	%rd34, %rd9, %rd28;
	ld.global.u32 	%r20, [%rd33];
	st.global.u32 	[%rd34+1024], %r20;
$L__BB3_11:
	ret;

}
	// .globl	_ZN3cub18CUB_300001_SM_10006detail8for_each13static_kernelINS2_12policy_hub_t12policy_500_tElN6thrust24THRUST_300001_SM_1000_NS8cuda_cub11__transform17unary_transform_fINS7_20permutation_iteratorINS7_6detail15normal_iteratorINS7_10device_ptrIiEEEESG_EESG_SG_N4cuda3std3__410__identityESL_EEEEvT0_T1_
.visible .entry _ZN3cub18CUB_300001_SM_10006detail8for_each13static_kernelINS2_12policy_hub_t12policy_500_tElN6thrust24THRUST_300001_SM_1000_NS8cuda_cub11__transform17unary_transform_fINS7_20permutation_iteratorINS7_6detail15normal_iteratorINS7_10device_ptrIiEEEESG_EESG_SG_N4cuda3std3__410__identityESL_EEEEvT0_T1_(
	.param .u64 _ZN3cub18CUB_300001_SM_10006detail8for_each13static_kernelINS2_12policy_hub_t12policy_500_tElN6thrust24THRUST_300001_SM_1000_NS8cuda_cub11__transform17unary_transform_fINS7_20permutation_iteratorINS7_6detail15normal_iteratorINS7_10device_ptrIiEEEESG_EESG_SG_N4cuda3std3__410__identityESL_EEEEvT0_T1__param_0,
	.param .align 8 .b8 _ZN3cub18CUB_300001_SM_10006detail8for_each13static_kernelINS2_12policy_hub_t12policy_500_tElN6thrust24THRUST_300001_SM_1000_NS8cuda_cub11__transform17unary_transform_fINS7_20permutation_iteratorINS7_6detail15normal_iteratorINS7_10device_ptrIiEEEESG_EESG_SG_N4cuda3std3__410__identityESL_EEEEvT0_T1__param_1[40]
)
.maxntid 256
{
	.reg .pred 	%p<8>;
	.reg .b16 	%rs<9>;
	.reg .b32 	%r<28>;
	.reg .b64 	%rd<45>;

	ld.param.u64 	%rd18, [_ZN3cub18CUB_300001_SM_10006detail8for_each13static_kernelINS2_12policy_hub_t12policy_500_tElN6thrust24THRUST_300001_SM_1000_NS8cuda_cub11__transform17unary_transform_fINS7_20permutation_iteratorINS7_6detail15normal_iteratorINS7_10device_ptrIiEEEESG_EESG_SG_N4cuda3std3__410__identityESL_EEEEvT0_T1__param_1+24];
	ld.param.u64 	%rd17, [_ZN3cub18CUB_300001_SM_10006detail8for_each13static_kernelINS2_12policy_hub_t12policy_500_tElN6thrust24THRUST_300001_SM_1000_NS8cuda_cub11__transform17unary_transform_fINS7_20permutation_iteratorINS7_6detail15normal_iteratorINS7_10device_ptrIiEEEESG_EESG_SG_N4cuda3std3__410__identityESL_EEEEvT0_T1__param_1+16];
	ld.param.u64 	%rd16, [_ZN3cub18CUB_300001_SM_10006detail8for_each13static_kernelINS2_12policy_hub_t12policy_500_tElN6thrust24THRUST_300001_SM_1000_NS8cuda_cub11__transform17unary_transform_fINS7_20permutation_iteratorINS7_6detail15normal_iteratorINS7_10device_ptrIiEEEESG_EESG_SG_N4cuda3std3__410__identityESL_EEEEvT0_T1__param_1+8];
	ld.param.u64 	%rd15, [_ZN3cub18CUB_300001_SM_10006detail8for_each13static_kernelINS2_12policy_hub_t12policy_500_tElN6thrust24THRUST_300001_SM_1000_NS8cuda_cub11__transform17unary_transform_fINS7_20permutation_iteratorINS7_6detail15normal_iteratorINS7_10device_ptrIiEEEESG_EESG_SG_N4cuda3std3__410__identityESL_EEEEvT0_T1__param_1];
	ld.param.u64 	%rd19, [_ZN3cub18CUB_300001_SM_10006detail8for_each13static_kernelINS2_12policy_hub_t12policy_500_tElN6thrust24THRUST_300001_SM_1000_NS8cuda_cub11__transform17unary_transform_fINS7_20permutation_iteratorINS7_6detail15normal_iteratorINS7_10device_ptrIiEEEESG_EESG_SG_N4cuda3std3__410__identityESL_EEEEvT0_T1__param_0];
	mov.u32 	%r11, %ctaid.x;
	mul.wide.u32 	%rd1, %r11, 512;
	sub.s64 	%rd2, %rd19, %rd1;
	setp.lt.s64 	%p1, %rd2, 512;
	@%p1 bra 	$L__BB4_5;
	cvta.to.global.u64 	%rd35, %rd15;
	cvta.to.global.u64 	%rd3, %rd16;
	cvta.to.global.u64 	%rd36, %rd17;
	cvta.to.global.u64 	%rd37, %rd18;
	mov.u32 	%r21, %tid.x;
	cvt.u64.u32 	%rd38, %r21;
	add.s64 	%rd39, %rd1, %rd38;
	shl.b64 	%rd40, %rd39, 2;
	add.s64 	%rd4, %rd37, %rd40;
	ld.global.u32 	%r22, [%rd4];
	setp.eq.s32 	%p6, %r22, 0;
	add.s64 	%rd5, %rd35, %rd40;
	add.s64 	%rd6, %rd36, %rd40;
	@%p6 bra 	$L__BB4_3;
	ld.global.u32 	%r23, [%rd5];
	mul.wide.s32 	%rd41, %r23, 4;
	add.s64 	%rd42, %rd3, %rd41;
	ld.global.u32 	%r24, [%rd42];
	st.global.u32 	[%rd6], %r24;
$L__BB4_3:
	ld.global.u32 	%r25, [%rd4+1024];
	setp.eq.s32 	%p7, %r25, 0;
	@%p7 bra 	$L__BB4_11;
	ld.global.u32 	%r26, [%rd5+1024];
	mul.wide.s32 	%rd43, %r26, 4;
	add.s64 	%rd44, %rd3, %rd43;
	ld.global.u32 	%r27, [%rd44];
	st.global.u32 	[%rd6+1024], %r27;
	bra.uni 	$L__BB4_11;
$L__BB4_5:
	cvta.to.global.u64 	%rd7, %rd15;
	cvta.to.global.u64 	%rd8, %rd16;
	cvta.to.global.u64 	%rd9, %rd17;
	cvta.to.global.u64 	%rd10, %rd18;
	mov.u32 	%r12, %tid.x;
	cvt.s64.s32 	%rd11, %rd2;
	cvt.u64.u32 	%rd12, %r12;
	setp.le.s64 	%p2, %rd11, %rd12;
	@%p2 bra 	$L__BB4_8;
	add.s64 	%rd13, %rd1, %rd12;
	shl.b64 	%rd20, %rd13, 2;
	add.s64 	%rd21, %rd10, %rd20;
	ld.global.u32 	%r13, [%rd21];
	setp.eq.s32 	%p3, %r13, 0;
	@%p3 bra 	$L__BB4_8;
	add.s64 	%rd23, %rd7, %rd20;
	ld.global.u32 	%r14, [%rd23];
	mul.wide.s32 	%rd24, %r14, 4;
	add.s64 	%rd25, %rd8, %rd24;
	add.s64 	%rd26, %rd9, %rd20;
	ld.global.u32 	%r15, [%rd25];
	st.global.u32 	[%rd26], %r15;
$L__BB4_8:
	cvt.u32.u64 	%r16, %rd12;
	add.s32 	%r17, %r16, 256;
	cvt.u64.u32 	%rd27, %r17;
	setp.le.s64 	%p4, %rd11, %rd27;
	@%p4 bra 	$L__BB4_11;
	add.s64 	%rd14, %rd1, %rd12;
	shl.b64 	%rd28, %rd14, 2;
	add.s64 	%rd29, %rd10, %rd28;
	ld.global.u32 	%r18, [%rd29+1024];
	setp.eq.s32 	%p5, %r18, 0;
	@%p5 bra 	$L__BB4_11;
	add.s64 	%rd31, %rd7, %rd28;
	ld.global.u32 	%r19, [%rd31+1024];
	mul.wide.s32 	%rd32, %r19, 4;
	add.s64 	%rd33, %rd8, %rd32;
	add.s64 	%rd34, %rd9, %rd28;
	ld.global.u32 	%r20, [%rd33];
	st.global.u32 	[%rd34+1024], %r20;
$L__BB4_11:
	ret;

}
	// .globl	_ZN3cub18CUB_300001_SM_10006detail8for_each13static_kernelINS2_12policy_hub_t12policy_500_tElN6thrust24THRUST_300001_SM_1000_NS8cuda_cub11__transform17unary_transform_fINS7_20permutation_iteratorINS7_6detail15normal_iteratorINS7_10device_ptrIiEEEEPiEESG_SG_N4cuda3std3__410__identityESM_EEEEvT0_T1_
.visible .entry _ZN3cub18CUB_300001_SM_10006detail8for_each13static_kernelINS2_12policy_hub_t12policy_500_tElN6thrust24THRUST_300001_SM_1000_NS8cuda_cub11__transform17unary_transform_fINS7_20permutation_iteratorINS7_6detail15normal_iteratorINS7_10device_ptrIiEEEEPiEESG_SG_N4cuda3std3__410__identityESM_EEEEvT0_T1_(
	.param .u64 _ZN3cub18CUB_300001_SM_10006detail8for_each13static_kernelINS2_12policy_hub_t12policy_500_tElN6thrust24THRUST_300001_SM_1000_NS8cuda_cub11__transform17unary_transform_fINS7_20permutation_iteratorINS7_6detail15normal_iteratorINS7_10device_ptrIiEEEEPiEESG_SG_N4cuda3std3__410__identityESM_EEEEvT0_T1__param_0,
	.param .align 8 .b8 _ZN3cub18CUB_300001_SM_10006detail8for_each13static_kernelINS2_12policy_hub_t12policy_500_tElN6thrust24THRUST_300001_SM_1000_NS8cuda_cub11__transform17unary_transform_fINS7_20permutation_iteratorINS7_6detail15normal_iteratorINS7_10device_ptrIiEEEEPiEESG_SG_N4cuda3std3__410__identityESM_EEEEvT0_T1__param_1[40]
)
.maxntid 256
{
	.reg .pred 	%p<8>;
	.reg .b16 	%rs<9>;
	.reg .b32 	%r<28>;
	.reg .b64 	%rd<45>;

	ld.param.u64 	%rd18, [_ZN3cub18CUB_300001_SM_10006detail8for_each13static_kernelINS2_12policy_hub_t12policy_500_tElN6thrust24THRUST_300001_SM_1000_NS8cuda_cub11__transform17unary_transform_fINS7_20permutation_iteratorINS7_6detail15normal_iteratorINS7_10device_ptrIiEEEEPiEESG_SG_N4cuda3std3__410__identityESM_EEEEvT0_T1__param_1+24];
	ld.param.u64 	%rd17, [_ZN3cub18CUB_300001_SM_10006detail8for_each13static_kernelINS2_12policy_hub_t12policy_500_tElN6thrust24THRUST_300001_SM_1000_NS8cuda_cub11__transform17unary_transform_fINS7_20permutation_iteratorINS7_6detail15normal_iteratorINS7_10device_ptrIiEEEEPiEESG_SG_N4cuda3std3__410__identityESM_EEEEvT0_T1__param_1+16];
	ld.param.u64 	%rd16, [_ZN3cub18CUB_300001_SM_10006detail8for_each13static_kernelINS2_12policy_hub_t12policy_500_tElN6thrust24THRUST_300001_SM_1000_NS8cuda_cub11__transform17unary_transform_fINS7_20permutation_iteratorINS7_6detail15normal_iteratorINS7_10device_ptrIiEEEEPiEESG_SG_N4cuda3std3__410__identityESM_EEEEvT0_T1__param_1+8];
	ld.param.u64 	%rd15, [_ZN3cub18CUB_300001_SM_10006detail8for_each13static_kernelINS2_12policy_hub_t12policy_500_tElN6thrust24THRUST_300001_SM_1000_NS8cuda_cub11__transform17unary_transform_fINS7_20permutation_iteratorINS7_6detail15normal_iteratorINS7_10device_ptrIiEEEEPiEESG_SG_N4cuda3std3__410__identityESM_EEEEvT0_T1__param_1];
	ld.param.u64 	%rd19, [_ZN3cub18CUB_300001_SM_10006detail8for_each13static_kernelINS2_12policy_hub_t12policy_500_tElN6thrust24THRUST_300001_SM_1000_NS8cuda_cub11__transform17unary_transform_fINS7_20permutation_iteratorINS7_6detail15normal_iteratorINS7_10device_ptrIiEEEEPiEESG_SG_N4cuda3std3__410__identityESM_EEEEvT0_T1__param_0];
	mov.u32 	%r11, %ctaid.x;
	mul.wide.u32 	%rd1, %r11, 512;
	sub.s64 	%rd2, %rd19, %rd1;
	setp.lt.s64 	%p1, %rd2, 512;
	@%p1 bra 	$L__BB5_5;
	cvta.to.global.u64 	%rd35, %rd15;
	cvta.to.global.u64 	%rd3, %rd16;
	cvta.to.global.u64 	%rd36, %rd17;
	cvta.to.global.u64 	%rd37, %rd18;
	mov.u32 	%r21, %tid.x;
	cvt.u64.u32 	%rd38, %r21;
	add.s64 	%rd39, %rd1, %rd38;
	shl.b64 	%rd40, %rd39, 2;
	add.s64 	%rd4, %rd37, %rd40;
	ld.global.u32 	%r22, [%rd4];
	setp.eq.s32 	%p6, %r22, 0;
	add.s64 	%rd5, %rd35, %rd40;
	add.s64 	%rd6, %rd36, %rd40;
	@%p6 bra 	$L__BB5_3;
	ld.global.u32 	%r23, [%rd5];
	mul.wide.s32 	%rd41, %r23, 4;
	add.s64 	%rd42, %rd3, %rd41;
	ld.global.u32 	%r24, [%rd42];
	st.global.u32 	[%rd6], %r24;
$L__BB5_3:
	ld.global.u32 	%r25, [%rd4+1024];
	setp.eq.s32 	%p7, %r25, 0;
	@%p7 bra 	$L__BB5_11;
	ld.global.u32 	%r26, [%rd5+1024];
	mul.wide.s32 	%rd43, %r26, 4;
	add.s64 	%rd44, %rd3, %rd43;
	ld.global.u32 	%r27, [%rd44];
	st.global.u32 	[%rd6+1024], %r27;
	bra.uni 	$L__BB5_11;
$L__BB5_5:
	cvta.to.global.u64 	%rd7, %rd15;
	cvta.to.global.u64 	%rd8, %rd16;
	cvta.to.global.u64 	%rd9, %rd17;
	cvta.to.global.u64 	%rd10, %rd18;
	mov.u32 	%r12, %tid.x;
	cvt.s64.s32 	%rd11, %rd2;
	cvt.u64.u32 	%rd12, %r12;
	setp.le.s64 	%p2, %rd11, %rd12;
	@%p2 bra 	$L__BB5_8;
	add.s64 	%rd13, %rd1, %rd12;
	shl.b64 	%rd20, %rd13, 2;
	add.s64 	%rd21, %rd10, %rd20;
	ld.global.u32 	%r13, [%rd21];
	setp.eq.s32 	%p3, %r13, 0;
	@%p3 bra 	$L__BB5_8;
	add.s64 	%rd23, %rd7, %rd20;
	ld.global.u32 	%r14, [%rd23];
	mul.wide.s32 	%rd24, %r14, 4;
	add.s64 	%rd25, %rd8, %rd24;
	add.s64 	%rd26, %rd9, %rd20;
	ld.global.u32 	%r15, [%rd25];
	st.global.u32 	[%rd26], %r15;
$L__BB5_8:
	cvt.u32.u64 	%r16, %rd12;
	add.s32 	%r17, %r16, 256;
	cvt.u64.u32 	%rd27, %r17;
	setp.le.s64 	%p4, %rd11, %rd27;
	@%p4 bra 	$L__BB5_11;
	add.s64 	%rd14, %rd1, %rd12;
	shl.b64 	%rd28, %rd14, 2;
	add.s64 	%rd29, %rd10, %rd28;
	ld.global.u32 	%r18, [%rd29+1024];
	setp.eq.s32 	%p5, %r18, 0;
	@%p5 bra 	$L__BB5_11;
	add.s64 	%rd31, %rd7, %rd28;
	ld.global.u32 	%r19, [%rd31+1024];
	mul.wide.s32 	%rd32, %r19, 4;
	add.s64 	%rd33, %rd8, %rd32;
	add.s64 	%rd34, %rd9, %rd28;
	ld.global.u32 	%r20, [%rd33];
	st.global.u32 	[%rd34+1024], %r20;
$L__BB5_11:
	ret;

}


// ===== COMPILED SASS (sm_100) =====

	.target	sm_100

	.elftype	@"ET_EXEC"


//--------------------- .note.nv.tkinfo           --------------------------
	.section	.note.nv.tkinfo,"",@"SHT_NOTE"
	.sectionflags	@"SHF_NOTE_NV_TKINFO"
	.tkinfo
        /*0018*/ 	.word	0x00000002
        /*0030*/ 	.string	""
        /*0030*/ 	.string	"ptxas"
        /*0030*/ 	.string	"Cuda compilation tools, release 13.0, V13.0.88"
        /*0030*/ 	.string	"Build cuda_13.0.r13.0/compiler.36424714_0"
        /*0030*/ 	.string	"-arch sm_100 -m 64 "



//--------------------- .note.nv.cuinfo           --------------------------
	.section	.note.nv.cuinfo,"",@"SHT_NOTE"
	.sectionflags	@"SHF_NOTE_NV_CUINFO"
        /*0018*/ 	.short	0x0002
        /*001a*/ 	.short	0x0064
        /*001c*/ 	.short	0x0082
	.zero		2


//--------------------- .nv.info                  --------------------------
	.section	.nv.info,"",@"SHT_CUDA_INFO"
	.align	4


	//----- nvinfo : EIATTR_REGCOUNT
	.align		4
        /*0000*/ 	.byte	0x04, 0x2f
        /*0002*/ 	.short	(.L_46 - .L_45)
	.align		4
.L_45:
        /*0004*/ 	.word	index@(_ZN3cub18CUB_300001_SM_10006detail11EmptyKernelIvEEvv)
        /*0008*/ 	.word	0x00000004


	//----- nvinfo : EIATTR_FRAME_SIZE
	.align		4
.L_46:
        /*000c*/ 	.byte	0x04, 0x11
        /*000e*/ 	.short	(.L_48 - .L_47)
	.align		4
.L_47:
        /*0010*/ 	.word	index@(_ZN3cub18CUB_300001_SM_10006detail11EmptyKernelIvEEvv)
        /*0014*/ 	.word	0x00000000


	//----- nvinfo : EIATTR_REGCOUNT
	.align		4
.L_48:
        /*0018*/ 	.byte	0x04, 0x2f
        /*001a*/ 	.short	(.L_50 - .L_49)
	.align		4
.L_49:
        /*001c*/ 	.word	index@(_ZN3cub18CUB_300001_SM_10006detail8for_each13static_kernelINS2_12policy_hub_t12policy_500_tEmN6thrust24THRUST_300001_SM_1000_NS8cuda_cub20__uninitialized_fill7functorINS7_10device_ptrIiEEiEEEEvT0_T1_)
        /*0020*/ 	.word	0x00000008


	//----- nvinfo : EIATTR_FRAME_SIZE
	.align		4
.L_50:
        /*0024*/ 	.byte	0x04, 0x11
        /*0026*/ 	.short	(.L_52 - .L_51)
	.align		4
.L_51:
        /*0028*/ 	.word	index@(_ZN3cub18CUB_300001_SM_10006detail8for_each13static_kernelINS2_12policy_hub_t12policy_500_tEmN6thrust24THRUST_300001_SM_1000_NS8cuda_cub20__uninitialized_fill7functorINS7_10device_ptrIiEEiEEEEvT0_T1_)
        /*002c*/ 	.word	0x00000000


	//----- nvinfo : EIATTR_REGCOUNT
	.align		4
.L_52:
        /*0030*/ 	.byte	0x04, 0x2f
        /*0032*/ 	.short	(.L_54 - .L_53)
	.align		4
.L_53:
        /*0034*/ 	.word	index@(_ZN3cub18CUB_300001_SM_10006detail8for_each13static_kernelINS2_12policy_hub_t12policy_500_tElN6thrust24THRUST_300001_SM_1000_NS8cuda_cub11__transform17unary_transform_fINS7_20permutation_iteratorINS7_6detail15normal_iteratorINS7_10device_ptrIiEEEESG_EESG_SG_N4cuda3std3__410__identityE17is_less_than_zeroEEEEvT0_T1_)
        /*0038*/ 	.word	0x0000000c


	//----- nvinfo : EIATTR_FRAME_SIZE
	.align		4
.L_54:
        /*003c*/ 	.byte	0x04, 0x11
        /*003e*/ 	.short	(.L_56 - .L_55)
	.align		4
.L_55:
        /*0040*/ 	.word	index@(_ZN3cub18CUB_300001_SM_10006detail8for_each13static_kernelINS2_12policy_hub_t12policy_500_tElN6thrust24THRUST_300001_SM_1000_NS8cuda_cub11__transform17unary_transform_fINS7_20permutation_iteratorINS7_6detail15normal_iteratorINS7_10device_ptrIiEEEESG_EESG_SG_N4cuda3std3__410__identityE17is_less_than_zeroEEEEvT0_T1_)
        /*0044*/ 	.word	0x00000000


	//----- nvinfo : EIATTR_REGCOUNT
	.align		4
.L_56:
        /*0048*/ 	.byte	0x04, 0x2f
        /*004a*/ 	.short	(.L_58 - .L_57)
	.align		4
.L_57:
        /*004c*/ 	.word	index@(_ZN3cub18CUB_300001_SM_10006detail8for_each13static_kernelINS2_12policy_hub_t12policy_500_tElN6thrust24THRUST_300001_SM_1000_NS8cuda_cub11__transform17unary_transform_fINS7_20permutation_iteratorINS7_6detail15normal_iteratorINS7_10device_ptrIiEEEEPiEESG_SG_N4cuda3std3__410__identityE17is_less_than_zeroEEEEvT0_T1_)
        /*0050*/ 	.word	0x0000000c


	//----- nvinfo : EIATTR_FRAME_SIZE
	.align		4
.L_58:
        /*0054*/ 	.byte	0x04, 0x11
        /*0056*/ 	.short	(.L_60 - .L_59)
	.align		4
.L_59:
        /*0058*/ 	.word	index@(_ZN3cub18CUB_300001_SM_10006detail8for_each13static_kernelINS2_12policy_hub_t12policy_500_tElN6thrust24THRUST_300001_SM_1000_NS8cuda_cub11__transform17unary_transform_fINS7_20permutation_iteratorINS7_6detail15normal_iteratorINS7_10device_ptrIiEEEEPiEESG_SG_N4cuda3std3__410__identityE17is_less_than_zeroEEEEvT0_T1_)
        /*005c*/ 	.word	0x00000000


	//----- nvinfo : EIATTR_REGCOUNT
	.align		4
.L_60:
        /*0060*/ 	.byte	0x04, 0x2f
        /*0062*/ 	.short	(.L_62 - .L_61)
	.align		4
.L_61:
        /*0064*/ 	.word	index@(_ZN3cub18CUB_300001_SM_10006detail8for_each13static_kernelINS2_12policy_hub_t12policy_500_tElN6thrust24THRUST_300001_SM_1000_NS8cuda_cub11__transform17unary_transform_fINS7_20permutation_iteratorINS7_6detail15normal_iteratorINS7_10device_ptrIiEEEESG_EESG_SG_N4cuda3std3__410__identityESL_EEEEvT0_T1_)
        /*0068*/ 	.word	0x0000000c


	//----- nvinfo : EIATTR_FRAME_SIZE
	.align		4
.L_62:
        /*006c*/ 	.byte	0x04, 0x11
        /*006e*/ 	.short	(.L_64 - .L_63)
	.align		4
.L_63:
        /*0070*/ 	.word	index@(_ZN3cub18CUB_300001_SM_10006detail8for_each13static_kernelINS2_12policy_hub_t12policy_500_tElN6thrust24THRUST_300001_SM_1000_NS8cuda_cub11__transform17unary_transform_fINS7_20permutation_iteratorINS7_6detail15normal_iteratorINS7_10device_ptrIiEEEESG_EESG_SG_N4cuda3std3__410__identityESL_EEEEvT0_T1_)
        /*0074*/ 	.word	0x00000000


	//----- nvinfo : EIATTR_REGCOUNT
	.align		4
.L_64:
        /*0078*/ 	.byte	0x04, 0x2f
        /*007a*/ 	.short	(.L_66 - .L_65)
	.align		4
.L_65:
        /*007c*/ 	.word	index@(_ZN3cub18CUB_300001_SM_10006detail8for_each13static_kernelINS2_12policy_hub_t12policy_500_tElN6thrust24THRUST_300001_SM_1000_NS8cuda_cub11__transform17unary_transform_fINS7_20permutation_iteratorINS7_6detail15normal_iteratorINS7_10device_ptrIiEEEEPiEESG_SG_N4cuda3std3__410__identityESM_EEEEvT0_T1_)
        /*0080*/ 	.word	0x0000000c


	//----- nvinfo : EIATTR_FRAME_SIZE
	.align		4
.L_66:
        /*0084*/ 	.byte	0x04, 0x11
        /*0086*/ 	.short	(.L_68 - .L_67)
	.align		4
.L_67:
        /*0088*/ 	.word	index@(_ZN3cub18CUB_300001_SM_10006detail8for_each13static_kernelINS2_12policy_hub_t12policy_500_tElN6thrust24THRUST_300001_SM_1000_NS8cuda_cub11__transform17unary_transform_fINS7_20permutation_iteratorINS7_6detail15normal_iteratorINS7_10device_ptrIiEEEEPiEESG_SG_N4cuda3std3__410__identityESM_EEEEvT0_T1_)
        /*008c*/ 	.word	0x00000000


	//----- nvinfo : EIATTR_MIN_STACK_SIZE
	.align		4
.L_68:
        /*0090*/ 	.byte	0x04, 0x12
        /*0092*/ 	.short	(.L_70 - .L_69)
	.align		4
.L_69:
        /*0094*/ 	.word	index@(_ZN3cub18CUB_300001_SM_10006detail8for_each13static_kernelINS2_12policy_hub_t12policy_500_tElN6thrust24THRUST_300001_SM_1000_NS8cuda_cub11__transform17unary_transform_fINS7_20permutation_iteratorINS7_6detail15normal_iteratorINS7_10device_ptrIiEEEEPiEESG_SG_N4cuda3std3__410__identityESM_EEEEvT0_T1_)
        /*0098*/ 	.word	0x00000000


	//----- nvinfo : EIATTR_MIN_STACK_SIZE
	.align		4
.L_70:
        /*009c*/ 	.byte	0x04, 0x12
        /*009e*/ 	.short	(.L_72 - .L_71)
	.align		4
.L_71:
        /*00a0*/ 	.word	index@(_ZN3cub18CUB_300001_SM_10006detail8for_each13static_kernelINS2_12policy_hub_t12policy_500_tElN6thrust24THRUST_300001_SM_1000_NS8cuda_cub11__transform17unary_transform_fINS7_20permutation_iteratorINS7_6detail15normal_iteratorINS7_10device_ptrIiEEEESG_EESG_SG_N4cuda3std3__410__identityESL_EEEEvT0_T1_)
        /*00a4*/ 	.word	0x00000000


	//----- nvinfo : EIATTR_MIN_STACK_SIZE
	.align		4
.L_72:
        /*00a8*/ 	.byte	0x04, 0x12
        /*00aa*/ 	.short	(.L_74 - .L_73)
	.align		4
.L_73:
        /*00ac*/ 	.word	index@(_ZN3cub18CUB_300001_SM_10006detail8for_each13static_kernelINS2_12policy_hub_t12policy_500_tElN6thrust24THRUST_300001_SM_1000_NS8cuda_cub11__transform17unary_transform_fINS7_20permutation_iteratorINS7_6detail15normal_iteratorINS7_10device_ptrIiEEEEPiEESG_SG_N4cuda3std3__410__identityE17is_less_than_zeroEEEEvT0_T1_)
        /*00b0*/ 	.word	0x00000000


	//----- nvinfo : EIATTR_MIN_STACK_SIZE
	.align		4
.L_74:
        /*00b4*/ 	.byte	0x04, 0x12
        /*00b6*/ 	.short	(.L_76 - .L_75)
	.align		4
.L_75:
        /*00b8*/ 	.word	index@(_ZN3cub18CUB_300001_SM_10006detail8for_each13static_kernelINS2_12policy_hub_t12policy_500_tElN6thrust24THRUST_300001_SM_1000_NS8cuda_cub11__transform17unary_transform_fINS7_20permutation_iteratorINS7_6detail15normal_iteratorINS7_10device_ptrIiEEEESG_EESG_SG_N4cuda3std3__410__identityE17is_less_than_zeroEEEEvT0_T1_)
        /*00bc*/ 	.word	0x00000000


	//----- nvinfo : EIATTR_MIN_STACK_SIZE
	.align		4
.L_76:
        /*00c0*/ 	.byte	0x04, 0x12
        /*00c2*/ 	.short	(.L_78 - .L_77)
	.align		4
.L_77:
        /*00c4*/ 	.word	index@(_ZN3cub18CUB_300001_SM_10006detail8for_each13static_kernelINS2_12policy_hub_t12policy_500_tEmN6thrust24THRUST_300001_SM_1000_NS8cuda_cub20__uninitialized_fill7functorINS7_10device_ptrIiEEiEEEEvT0_T1_)
        /*00c8*/ 	.word	0x00000000


	//----- nvinfo : EIATTR_MIN_STACK_SIZE
	.align		4
.L_78:
        /*00cc*/ 	.byte	0x04, 0x12
        /*00ce*/ 	.short	(.L_80 - .L_79)
	.align		4
.L_79:
        /*00d0*/ 	.word	index@(_ZN3cub18CUB_300001_SM_10006detail11EmptyKernelIvEEvv)
        /*00d4*/ 	.word	0x00000000
.L_80:


//--------------------- .nv.compat                --------------------------
	.section	.nv.compat,"",@"SHT_CUDA_COMPAT_INFO"
	.align	4
        /*0000*/ 	.byte	0x02, 0x09, 0x00, 0x00, 0x02, 0x02, 0x01, 0x00, 0x02, 0x05, 0x05, 0x00, 0x03, 0x07, 0x01, 0x01
        /*0010*/ 	.byte	0x02, 0x03, 0x00, 0x00, 0x02, 0x06, 0x01, 0x00, 0x04, 0x0b, 0x08, 0x00, 0x09, 0x00, 0x00, 0x00
        /*0020*/ 	.byte	0x00, 0x00, 0x00, 0x00


//--------------------- .nv.info._ZN3cub18CUB_300001_SM_10006detail8for_each13static_kernelINS2_12policy_hub_t12policy_500_tElN6thrust24THRUST_300001_SM_1000_NS8cuda_cub11__transform17unary_transform_fINS7_20permutation_iteratorINS7_6detail15normal_iteratorINS7_10device_ptrIiEEEEPiEESG_SG_N4cuda3std3__410__identityESM_EEEEvT0_T1_ --------------------------
	.section	.nv.info._ZN3cub18CUB_300001_SM_10006detail8for_each13static_kernelINS2_12policy_hub_t12policy_500_tElN6thrust24THRUST_300001_SM_1000_NS8cuda_cub11__transform17unary_transform_fINS7_20permutation_iteratorINS7_6detail15normal_iteratorINS7_10device_ptrIiEEEEPiEESG_SG_N4cuda3std3__410__identityESM_EEEEvT0_T1_,"",@"SHT_CUDA_INFO"
	.sectionflags	@""
	.align	4


	//----- nvinfo : EIATTR_CUDA_API_VERSION
	.align		4
        /*0000*/ 	.byte	0x04, 0x37
        /*0002*/ 	.short	(.L_82 - .L_81)
.L_81:
        /*0004*/ 	.word	0x00000082


	//----- nvinfo : EIATTR_KPARAM_INFO
	.align		4
.L_82:
        /*0008*/ 	.byte	0x04, 0x17
        /*000a*/ 	.short	(.L_84 - .L_83)
.L_83:
        /*000c*/ 	.word	0x00000000
        /*0010*/ 	.short	0x0001
        /*0012*/ 	.short	0x0008
        /*0014*/ 	.byte	0x00, 0xf0, 0xa1, 0x00


	//----- nvinfo : EIATTR_KPARAM_INFO
	.align		4
.L_84:
        /*0018*/ 	.byte	0x04, 0x17
        /*001a*/ 	.short	(.L_86 - .L_85)
.L_85:
        /*001c*/ 	.word	0x00000000
        /*0020*/ 	.short	0x0000
        /*0022*/ 	.short	0x0000
        /*0024*/ 	.byte	0x00, 0xf0, 0x21, 0x00


	//----- nvinfo : EIATTR_SPARSE_MMA_MASK
	.align		4
.L_86:
        /*0028*/ 	.byte	0x03, 0x50
        /*002a*/ 	.short	0x0000


	//----- nvinfo : EIATTR_MAXREG_COUNT
	.align		4
        /*002c*/ 	.byte	0x03, 0x1b
        /*002e*/ 	.short	0x00ff


	//----- nvinfo : EIATTR_MERCURY_ISA_VERSION
	.align		4
        /*0030*/ 	.byte	0x03, 0x5f
        /*0032*/ 	.short	0x0101


	//----- nvinfo : EIATTR_VRC_CTA_INIT_COUNT
	.align		4
        /*0034*/ 	.byte	0x02, 0x4a
	.zero		1
	.zero		1


	//----- nvinfo : EIATTR_EXIT_INSTR_OFFSETS
	.align		4
        /*0038*/ 	.byte	0x04, 0x1c
        /*003a*/ 	.short	(.L_88 - .L_87)


	//   ....[0]....
.L_87:
        /*003c*/ 	.word	0x00000210


	//   ....[1]....
        /*0040*/ 	.word	0x00000270


	//   ....[2]....
        /*0044*/ 	.word	0x00000490


	//   ....[3]....
        /*0048*/ 	.word	0x00000530


	//   ....[4]....
        /*004c*/ 	.word	0x000005f0


	//----- nvinfo : EIATTR_MAX_THREADS
	.align		4
.L_88:
        /*0050*/ 	.byte	0x04, 0x05
        /*0052*/ 	.short	(.L_90 - .L_89)
.L_89:
        /*0054*/ 	.word	0x00000100
        /*0058*/ 	.word	0x00000001
        /*005c*/ 	.word	0x00000001


	//----- nvinfo : EIATTR_CRS_STACK_SIZE
	.align		4
.L_90:
        /*0060*/ 	.byte	0x04, 0x1e
        /*0062*/ 	.short	(.L_92 - .L_91)
.L_91:
        /*0064*/ 	.word	0x00000000


	//----- nvinfo : EIATTR_CBANK_PARAM_SIZE
	.align		4
.L_92:
        /*0068*/ 	.byte	0x03, 0x19
        /*006a*/ 	.short	0x0030


	//----- nvinfo : EIATTR_PARAM_CBANK
	.align		4
        /*006c*/ 	.byte	0x04, 0x0a
        /*006e*/ 	.short	(.L_94 - .L_93)
	.align		4
.L_93:
        /*0070*/ 	.word	index@(.nv.constant0._ZN3cub18CUB_300001_SM_10006detail8for_each13static_kernelINS2_12policy_hub_t12policy_500_tElN6thrust24THRUST_300001_SM_1000_NS8cuda_cub11__transform17unary_transform_fINS7_20permutation_iteratorINS7_6detail15normal_iteratorINS7_10device_ptrIiEEEEPiEESG_SG_N4cuda3std3__410__identityESM_EEEEvT0_T1_)
        /*0074*/ 	.short	0x0380
        /*0076*/ 	.short	0x0030


	//----- nvinfo : EIATTR_SW_WAR
	.align		4
.L_94:
        /*0078*/ 	.byte	0x04, 0x36
        /*007a*/ 	.short	(.L_96 - .L_95)
.L_95:
        /*007c*/ 	.word	0x00000008
.L_96:


//--------------------- .nv.info._ZN3cub18CUB_300001_SM_10006detail8for_each13static_kernelINS2_12policy_hub_t12policy_500_tElN6thrust24THRUST_300001_SM_1000_NS8cuda_cub11__transform17unary_transform_fINS7_20permutation_iteratorINS7_6detail15normal_iteratorINS7_10device_ptrIiEEEESG_EESG_SG_N4cuda3std3__410__identityESL_EEEEvT0_T1_ --------------------------
	.section	.nv.info._ZN3cub18CUB_300001_SM_10006detail8for_each13static_kernelINS2_12policy_hub_t12policy_500_tElN6thrust24THRUST_300001_SM_1000_NS8cuda_cub11__transform17unary_transform_fINS7_20permutation_iteratorINS7_6detail15normal_iteratorINS7_10device_ptrIiEEEESG_EESG_SG_N4cuda3std3__410__identityESL_EEEEvT0_T1_,"",@"SHT_CUDA_INFO"
	.sectionflags	@""
	.align	4


	//----- nvinfo : EIATTR_CUDA_API_VERSION
	.align		4
        /*0000*/ 	.byte	0x04, 0x37
        /*0002*/ 	.short	(.L_98 - .L_97)
.L_97:
        /*0004*/ 	.word	0x00000082


	//----- nvinfo : EIATTR_KPARAM_INFO
	.align		4
.L_98:
        /*0008*/ 	.byte	0x04, 0x17
        /*000a*/ 	.short	(.L_100 - .L_99)
.L_99:
        /*000c*/ 	.word	0x00000000
        /*0010*/ 	.short	0x0001
        /*0012*/ 	.short	0x0008
        /*0014*/ 	.byte	0x00, 0xf0, 0xa1, 0x00


	//----- nvinfo : EIATTR_KPARAM_INFO
	.align		4
.L_100:
        /*0018*/ 	.byte	0x04, 0x17
        /*001a*/ 	.short	(.L_102 - .L_101)
.L_101:
        /*001c*/ 	.word	0x00000000
        /*0020*/ 	.short	0x0000
        /*0022*/ 	.short	0x0000
        /*0024*/ 	.byte	0x00, 0xf0, 0x21, 0x00


	//----- nvinfo : EIATTR_SPARSE_MMA_MASK
	.align		4
.L_102:
        /*0028*/ 	.byte	0x03, 0x50
        /*002a*/ 	.short	0x0000


	//----- nvinfo : EIATTR_MAXREG_COUNT
	.align		4
        /*002c*/ 	.byte	0x03, 0x1b
        /*002e*/ 	.short	0x00ff


	//----- nvinfo : EIATTR_MERCURY_ISA_VERSION
	.align		4
        /*0030*/ 	.byte	0x03, 0x5f
        /*0032*/ 	.short	0x0101


	//----- nvinfo : EIATTR_VRC_CTA_INIT_COUNT
	.align		4
        /*0034*/ 	.byte	0x02, 0x4a
	.zero		1
	.zero		1


	//----- nvinfo : EIATTR_EXIT_INSTR_OFFSETS
	.align		4
        /*0038*/ 	.byte	0x04, 0x1c
        /*003a*/ 	.short	(.L_104 - .L_103)


	//   ....[0]....
.L_103:
        /*003c*/ 	.word	0x00000210


	//   ....[1]....
        /*0040*/ 	.word	0x00000270


	//   ....[2]....
        /*0044*/ 	.word	0x00000490


	//   ....[3]....
        /*0048*/ 	.word	0x00000530


	//   ....[4]....
        /*004c*/ 	.word	0x000005f0


	//----- nvinfo : EIATTR_MAX_THREADS
	.align		4
.L_104:
        /*0050*/ 	.byte	0x04, 0x05
        /*0052*/ 	.short	(.L_106 - .L_105)
.L_105:
        /*0054*/ 	.word	0x00000100
        /*0058*/ 	.word	0x00000001
        /*005c*/ 	.word	0x00000001


	//----- nvinfo : EIATTR_CRS_STACK_SIZE
	.align		4
.L_106:
        /*0060*/ 	.byte	0x04, 0x1e
        /*0062*/ 	.short	(.L_108 - .L_107)
.L_107:
        /*0064*/ 	.word	0x00000000


	//----- nvinfo : EIATTR_CBANK_PARAM_SIZE
	.align		4
.L_108:
        /*0068*/ 	.byte	0x03, 0x19
        /*006a*/ 	.short	0x0030


	//----- nvinfo : EIATTR_PARAM_CBANK
	.align		4
        /*006c*/ 	.byte	0x04, 0x0a
        /*006e*/ 	.short	(.L_110 - .L_109)
	.align		4
.L_109:
        /*0070*/ 	.word	index@(.nv.constant0._ZN3cub18CUB_300001_SM_10006detail8for_each13static_kernelINS2_12policy_hub_t12policy_500_tElN6thrust24THRUST_300001_SM_1000_NS8cuda_cub11__transform17unary_transform_fINS7_20permutation_iteratorINS7_6detail15normal_iteratorINS7_10device_ptrIiEEEESG_EESG_SG_N4cuda3std3__410__identityESL_EEEEvT0_T1_)
        /*0074*/ 	.short	0x0380
        /*0076*/ 	.short	0x0030


	//----- nvinfo : EIATTR_SW_WAR
	.align		4
.L_110:
        /*0078*/ 	.byte	0x04, 0x36
        /*007a*/ 	.short	(.L_112 - .L_111)
.L_111:
        /*007c*/ 	.word	0x00000008
.L_112:


//--------------------- .nv.info._ZN3cub18CUB_300001_SM_10006detail8for_each13static_kernelINS2_12policy_hub_t12policy_500_tElN6thrust24THRUST_300001_SM_1000_NS8cuda_cub11__transform17unary_transform_fINS7_20permutation_iteratorINS7_6detail15normal_iteratorINS7_10device_ptrIiEEEEPiEESG_SG_N4cuda3std3__410__identityE17is_less_than_zeroEEEEvT0_T1_ --------------------------
	.section	.nv.info._ZN3cub18CUB_300001_SM_10006detail8for_each13static_kernelINS2_12policy_hub_t12policy_500_tElN6thrust24THRUST_300001_SM_1000_NS8cuda_cub11__transform17unary_transform_fINS7_20permutation_iteratorINS7_6detail15normal_iteratorINS7_10device_ptrIiEEEEPiEESG_SG_N4cuda3std3__410__identityE17is_less_than_zeroEEEEvT0_T1_,"",@"SHT_CUDA_INFO"
	.sectionflags	@""
	.align	4


	//----- nvinfo : EIATTR_CUDA_API_VERSION
	.align		4
        /*0000*/ 	.byte	0x04, 0x37
        /*0002*/ 	.short	(.L_114 - .L_113)
.L_113:
        /*0004*/ 	.word	0x00000082


	//----- nvinfo : EIATTR_KPARAM_INFO
	.align		4
.L_114:
        /*0008*/ 	.byte	0x04, 0x17
        /*000a*/ 	.short	(.L_116 - .L_115)
.L_115:
        /*000c*/ 	.word	0x00000000
        /*0010*/ 	.short	0x0001
        /*0012*/ 	.short	0x0008
        /*0014*/ 	.byte	0x00, 0xf0, 0xa1, 0x00


	//----- nvinfo : EIATTR_KPARAM_INFO
	.align		4
.L_116:
        /*0018*/ 	.byte	0x04, 0x17
        /*001a*/ 	.short	(.L_118 - .L_117)
.L_117:
        /*001c*/ 	.word	0x00000000
        /*0020*/ 	.short	0x0000
        /*0022*/ 	.short	0x0000
        /*0024*/ 	.byte	0x00, 0xf0, 0x21, 0x00


	//----- nvinfo : EIATTR_SPARSE_MMA_MASK
	.align		4
.L_118:
        /*0028*/ 	.byte	0x03, 0x50
        /*002a*/ 	.short	0x0000


	//----- nvinfo : EIATTR_MAXREG_COUNT
	.align		4
        /*002c*/ 	.byte	0x03, 0x1b
        /*002e*/ 	.short	0x00ff


	//----- nvinfo : EIATTR_MERCURY_ISA_VERSION
	.align		4
        /*0030*/ 	.byte	0x03, 0x5f
        /*0032*/ 	.short	0x0101


	//----- nvinfo : EIATTR_VRC_CTA_INIT_COUNT
	.align		4
        /*0034*/ 	.byte	0x02, 0x4a
	.zero		1
	.zero		1


	//----- nvinfo : EIATTR_EXIT_INSTR_OFFSETS
	.align		4
        /*0038*/ 	.byte	0x04, 0x1c
        /*003a*/ 	.short	(.L_120 - .L_119)


	//   ....[0]....
.L_119:
        /*003c*/ 	.word	0x00000210


	//   ....[1]....
        /*0040*/ 	.word	0x00000270


	//   ....[2]....
        /*0044*/ 	.word	0x00000490


	//   ....[3]....
        /*0048*/ 	.word	0x00000530


	//   ....[4]....
        /*004c*/ 	.word	0x000005f0


	//----- nvinfo : EIATTR_MAX_THREADS
	.align		4
.L_120:
        /*0050*/ 	.byte	0x04, 0x05
        /*0052*/ 	.short	(.L_122 - .L_121)
.L_121:
        /*0054*/ 	.word	0x00000100
        /*0058*/ 	.word	0x00000001
        /*005c*/ 	.word	0x00000001


	//----- nvinfo : EIATTR_CRS_STACK_SIZE
	.align		4
.L_122:
        /*0060*/ 	.byte	0x04, 0x1e
        /*0062*/ 	.short	(.L_124 - .L_123)
.L_123:
        /*0064*/ 	.word	0x00000000


	//----- nvinfo : EIATTR_CBANK_PARAM_SIZE
	.align		4
.L_124:
        /*0068*/ 	.byte	0x03, 0x19
        /*006a*/ 	.short	0x0030


	//----- nvinfo : EIATTR_PARAM_CBANK
	.align		4
        /*006c*/ 	.byte	0x04, 0x0a
        /*006e*/ 	.short	(.L_126 - .L_125)
	.align		4
.L_125:
        /*0070*/ 	.word	index@(.nv.constant0._ZN3cub18CUB_300001_SM_10006detail8for_each13static_kernelINS2_12policy_hub_t12policy_500_tElN6thrust24THRUST_300001_SM_1000_NS8cuda_cub11__transform17unary_transform_fINS7_20permutation_iteratorINS7_6detail15normal_iteratorINS7_10device_ptrIiEEEEPiEESG_SG_N4cuda3std3__410__identityE17is_less_than_zeroEEEEvT0_T1_)
        /*0074*/ 	.short	0x0380
        /*0076*/ 	.short	0x0030


	//----- nvinfo : EIATTR_SW_WAR
	.align		4
.L_126:
        /*0078*/ 	.byte	0x04, 0x36
        /*007a*/ 	.short	(.L_128 - .L_127)
.L_127:
        /*007c*/ 	.word	0x00000008
.L_128:


//--------------------- .nv.info._ZN3cub18CUB_300001_SM_10006detail8for_each13static_kernelINS2_12policy_hub_t12policy_500_tElN6thrust24THRUST_300001_SM_1000_NS8cuda_cub11__transform17unary_transform_fINS7_20permutation_iteratorINS7_6detail15normal_iteratorINS7_10device_ptrIiEEEESG_EESG_SG_N4cuda3std3__410__identityE17is_less_than_zeroEEEEvT0_T1_ --------------------------
	.section	.nv.info._ZN3cub18CUB_300001_SM_10006detail8for_each13static_kernelINS2_12policy_hub_t12policy_500_tElN6thrust24THRUST_300001_SM_1000_NS8cuda_cub11__transform17unary_transform_fINS7_20permutation_iteratorINS7_6detail15normal_iteratorINS7_10device_ptrIiEEEESG_EESG_SG_N4cuda3std3__410__identityE17is_less_than_zeroEEEEvT0_T1_,"",@"SHT_CUDA_INFO"
	.sectionflags	@""
	.align	4


	//----- nvinfo : EIATTR_CUDA_API_VERSION
	.align		4
        /*0000*/ 	.byte	0x04, 0x37
        /*0002*/ 	.short	(.L_130 - .L_129)
.L_129:
        /*0004*/ 	.word	0x00000082


	//----- nvinfo : EIATTR_KPARAM_INFO
	.align		4
.L_130:
        /*0008*/ 	.byte	0x04, 0x17
        /*000a*/ 	.short	(.L_132 - .L_131)
.L_131:
        /*000c*/ 	.word	0x00000000
        /*0010*/ 	.short	0x0001
        /*0012*/ 	.short	0x0008
        /*0014*/ 	.byte	0x00, 0xf0, 0xa1, 0x00


	//----- nvinfo : EIATTR_KPARAM_INFO
	.align		4
.L_132:
        /*0018*/ 	.byte	0x04, 0x17
        /*001a*/ 	.short	(.L_134 - .L_133)
.L_133:
        /*001c*/ 	.word	0x00000000
        /*0020*/ 	.short	0x0000
        /*0022*/ 	.short	0x0000
        /*0024*/ 	.byte	0x00, 0xf0, 0x21, 0x00


	//----- nvinfo : EIATTR_SPARSE_MMA_MASK
	.align		4
.L_134:
        /*0028*/ 	.byte	0x03, 0x50
        /*002a*/ 	.short	0x0000


	//----- nvinfo : EIATTR_MAXREG_COUNT
	.align		4
        /*002c*/ 	.byte	0x03, 0x1b
        /*002e*/ 	.short	0x00ff


	//----- nvinfo : EIATTR_MERCURY_ISA_VERSION
	.align		4
        /*0030*/ 	.byte	0x03, 0x5f
        /*0032*/ 	.short	0x0101


	//----- nvinfo : EIATTR_VRC_CTA_INIT_COUNT
	.align		4
        /*0034*/ 	.byte	0x02, 0x4a
	.zero		1
	.zero		1


	//----- nvinfo : EIATTR_EXIT_INSTR_OFFSETS
	.align		4
        /*0038*/ 	.byte	0x04, 0x1c
        /*003a*/ 	.short	(.L_136 - .L_135)


	//   ....[0]....
.L_135:
        /*003c*/ 	.word	0x00000210


	//   ....[1]....
        /*0040*/ 	.word	0x00000270


	//   ....[2]....
        /*0044*/ 	.word	0x00000490


	//   ....[3]....
        /*0048*/ 	.word	0x00000530


	//   ....[4]....
        /*004c*/ 	.word	0x000005f0


	//----- nvinfo : EIATTR_MAX_THREADS
	.align		4
.L_136:
        /*0050*/ 	.byte	0x04, 0x05
        /*0052*/ 	.short	(.L_138 - .L_137)
.L_137:
        /*0054*/ 	.word	0x00000100
        /*0058*/ 	.word	0x00000001
        /*005c*/ 	.word	0x00000001


	//----- nvinfo : EIATTR_CRS_STACK_SIZE
	.align		4
.L_138:
        /*0060*/ 	.byte	0x04, 0x1e
        /*0062*/ 	.short	(.L_140 - .L_139)
.L_139:
        /*0064*/ 	.word	0x00000000


	//----- nvinfo : EIATTR_CBANK_PARAM_SIZE
	.align		4
.L_140:
        /*0068*/ 	.byte	0x03, 0x19
        /*006a*/ 	.short	0x0030


	//----- nvinfo : EIATTR_PARAM_CBANK
	.align		4
        /*006c*/ 	.byte	0x04, 0x0a
        /*006e*/ 	.short	(.L_142 - .L_141)
	.align		4
.L_141:
        /*0070*/ 	.word	index@(.nv.constant0._ZN3cub18CUB_300001_SM_10006detail8for_each13static_kernelINS2_12policy_hub_t12policy_500_tElN6thrust24THRUST_300001_SM_1000_NS8cuda_cub11__transform17unary_transform_fINS7_20permutation_iteratorINS7_6detail15normal_iteratorINS7_10device_ptrIiEEEESG_EESG_SG_N4cuda3std3__410__identityE17is_less_than_zeroEEEEvT0_T1_)
        /*0074*/ 	.short	0x0380
        /*0076*/ 	.short	0x0030


	//----- nvinfo : EIATTR_SW_WAR
	.align		4
.L_142:
        /*0078*/ 	.byte	0x04, 0x36
        /*007a*/ 	.short	(.L_144 - .L_143)
.L_143:
        /*007c*/ 	.word	0x00000008
.L_144:


//--------------------- .nv.info._ZN3cub18CUB_300001_SM_10006detail8for_each13static_kernelINS2_12policy_hub_t12policy_500_tEmN6thrust24THRUST_300001_SM_1000_NS8cuda_cub20__uninitialized_fill7functorINS7_10device_ptrIiEEiEEEEvT0_T1_ --------------------------
	.section	.nv.info._ZN3cub18CUB_300001_SM_10006detail8for_each13static_kernelINS2_12policy_hub_t12policy_500_tEmN6thrust24THRUST_300001_SM_1000_NS8cuda_cub20__uninitialized_fill7functorINS7_10device_ptrIiEEiEEEEvT0_T1_,"",@"SHT_CUDA_INFO"
	.sectionflags	@""
	.align	4


	//----- nvinfo : EIATTR_CUDA_API_VERSION
	.align		4
        /*0000*/ 	.byte	0x04, 0x37
        /*0002*/ 	.short	(.L_146 - .L_145)
.L_145:
        /*0004*/ 	.word	0x00000082


	//----- nvinfo : EIATTR_KPARAM_INFO
	.align		4
.L_146:
        /*0008*/ 	.byte	0x04, 0x17
        /*000a*/ 	.short	(.L_148 - .L_147)
.L_147:
        /*000c*/ 	.word	0x00000000
        /*0010*/ 	.short	0x0001
        /*0012*/ 	.short	0x0008
        /*0014*/ 	.byte	0x00, 0xf0, 0x41, 0x00


	//----- nvinfo : EIATTR_KPARAM_INFO
	.align		4
.L_148:
        /*0018*/ 	.byte	0x04, 0x17
        /*001a*/ 	.short	(.L_150 - .L_149)
.L_149:
        /*001c*/ 	.word	0x00000000
        /*0020*/ 	.short	0x0000
        /*0022*/ 	.short	0x0000
        /*0024*/ 	.byte	0x00, 0xf0, 0x21, 0x00


	//----- nvinfo : EIATTR_SPARSE_MMA_MASK
	.align		4
.L_150:
        /*0028*/ 	.byte	0x03, 0x50
        /*002a*/ 	.short	0x0000


	//----- nvinfo : EIATTR_MAXREG_COUNT
	.align		4
        /*002c*/ 	.byte	0x03, 0x1b
        /*002e*/ 	.short	0x00ff


	//----- nvinfo : EIATTR_MERCURY_ISA_VERSION
	.align		4
        /*0030*/ 	.byte	0x03, 0x5f
        /*0032*/ 	.short	0x0101


	//----- nvinfo : EIATTR_VRC_CTA_INIT_COUNT
	.align		4
        /*0034*/ 	.byte	0x02, 0x4a
	.zero		1
	.zero		1


	//----- nvinfo : EIATTR_EXIT_INSTR_OFFSETS
	.align		4
        /*0038*/ 	.byte	0x04, 0x1c
        /*003a*/ 	.short	(.L_152 - .L_151)


	//   ....[0]....
.L_151:
        /*003c*/ 	.word	0x00000130


	//   ....[1]....
        /*0040*/ 	.word	0x00000230


	//   ....[2]....
        /*0044*/ 	.word	0x00000260


	//----- nvinfo : EIATTR_MAX_THREADS
	.align		4
.L_152:
        /*0048*/ 	.byte	0x04, 0x05
        /*004a*/ 	.short	(.L_154 - .L_153)
.L_153:
        /*004c*/ 	.word	0x00000100
        /*0050*/ 	.word	0x00000001
        /*0054*/ 	.word	0x00000001


	//----- nvinfo : EIATTR_CBANK_PARAM_SIZE
	.align		4
.L_154:
        /*0058*/ 	.byte	0x03, 0x19
        /*005a*/ 	.short	0x0018


	//----- nvinfo : EIATTR_PARAM_CBANK
	.align		4
        /*005c*/ 	.byte	0x04, 0x0a
        /*005e*/ 	.short	(.L_156 - .L_155)
	.align		4
.L_155:
        /*0060*/ 	.word	index@(.nv.constant0._ZN3cub18CUB_300001_SM_10006detail8for_each13static_kernelINS2_12policy_hub_t12policy_500_tEmN6thrust24THRUST_300001_SM_1000_NS8cuda_cub20__uninitialized_fill7functorINS7_10device_ptrIiEEiEEEEvT0_T1_)
        /*0064*/ 	.short	0x0380
        /*0066*/ 	.short	0x0018


	//----- nvinfo : EIATTR_SW_WAR
	.align		4
.L_156:
        /*0068*/ 	.byte	0x04, 0x36
        /*006a*/ 	.short	(.L_158 - .L_157)
.L_157:
        /*006c*/ 	.word	0x00000008
.L_158:


//--------------------- .nv.info._ZN3cub18CUB_300001_SM_10006detail11EmptyKernelIvEEvv --------------------------
	.section	.nv.info._ZN3cub18CUB_300001_SM_10006detail11EmptyKernelIvEEvv,"",@"SHT_CUDA_INFO"
	.sectionflags	@""
	.align	4


	//----- nvinfo : EIATTR_CUDA_API_VERSION
	.align		4
        /*0000*/ 	.byte	0x04, 0x37
        /*0002*/ 	.short	(.L_160 - .L_159)
.L_159:
        /*0004*/ 	.word	0x00000082


	//----- nvinfo : EIATTR_SPARSE_MMA_MASK
	.align		4
.L_160:
        /*0008*/ 	.byte	0x03, 0x50
        /*000a*/ 	.short	0x0000


	//----- nvinfo : EIATTR_MAXREG_COUNT
	.align		4
        /*000c*/ 	.byte	0x03, 0x1b
        /*000e*/ 	.short	0x00ff


	//----- nvinfo : EIATTR_MERCURY_ISA_VERSION
	.align		4
        /*0010*/ 	.byte	0x03, 0x5f
        /*0012*/ 	.short	0x0101


	//----- nvinfo : EIATTR_VRC_CTA_INIT_COUNT
	.align		4
        /*0014*/ 	.byte	0x02, 0x4a
	.zero		1
	.zero		1


	//----- nvinfo : EIATTR_EXIT_INSTR_OFFSETS
	.align		4
        /*0018*/ 	.byte	0x04, 0x1c
        /*001a*/ 	.short	(.L_162 - .L_161)


	//   ....[0]....
.L_161:
        /*001c*/ 	.word	0x00000010


	//----- nvinfo : EIATTR_SW_WAR
	.align		4
.L_162:
        /*0020*/ 	.byte	0x04, 0x36
        /*0022*/ 	.short	(.L_164 - .L_163)
.L_163:
        /*0024*/ 	.word	0x00000008
.L_164:


//--------------------- .nv.callgraph             --------------------------
	.section	.nv.callgraph,"",@"SHT_CUDA_CALLGRAPH"
	.align	4
	.sectionentsize	8
	.align		4
        /*0000*/ 	.word	0x00000000
	.align		4
        /*0004*/ 	.word	0xffffffff
	.align		4
        /*0008*/ 	.word	0x00000000
	.align		4
        /*000c*/ 	.word	0xfffffffe
	.align		4
        /*0010*/ 	.word	0x00000000
	.align		4
        /*0014*/ 	.word	0xfffffffd
	.align		4
        /*0018*/ 	.word	0x00000000
	.align		4
        /*001c*/ 	.word	0xfffffffc


//--------------------- .nv.constant4             --------------------------
	.section	.nv.constant4,"a",@progbits
	.align	8
	.align		8
.nv.constant4:
        /*0000*/ 	.dword	_ZN30_INTERNAL_05e746bf_4_k_cu_main4cuda3std3__45__cpo5beginE
	.align		8
        /*0008*/ 	.dword	_ZN30_INTERNAL_05e746bf_4_k_cu_main4cuda3std3__45__cpo3endE
	.align		8
        /*0010*/ 	.dword	_ZN30_INTERNAL_05e746bf_4_k_cu_main4cuda3std3__45__cpo6cbeginE
	.align		8
        /*0018*/ 	.dword	_ZN30_INTERNAL_05e746bf_4_k_cu_main4cuda3std3__45__cpo4cendE
	.align		8
        /*0020*/ 	.dword	_ZN30_INTERNAL_05e746bf_4_k_cu_main4cuda3std3__45__cpo6rbeginE
	.align		8
        /*0028*/ 	.dword	_ZN30_INTERNAL_05e746bf_4_k_cu_main4cuda3std3__45__cpo4rendE
	.align		8
        /*0030*/ 	.dword	_ZN30_INTERNAL_05e746bf_4_k_cu_main4cuda3std3__45__cpo7crbeginE
	.align		8
        /*0038*/ 	.dword	_ZN30_INTERNAL_05e746bf_4_k_cu_main4cuda3std3__45__cpo5crendE
	.align		8
        /*0040*/ 	.dword	_ZN30_INTERNAL_05e746bf_4_k_cu_main4cuda3std3__432_GLOBAL__N__05e746bf_4_k_cu_main6ignoreE
	.align		8
        /*0048*/ 	.dword	_ZN30_INTERNAL_05e746bf_4_k_cu_main4cuda3std3__419piecewise_constructE
	.align		8
        /*0050*/ 	.dword	_ZN30_INTERNAL_05e746bf_4_k_cu_main4cuda3std3__48in_placeE
	.align		8
        /*0058*/ 	.dword	_ZN30_INTERNAL_05e746bf_4_k_cu_main4cuda3std3__420unreachable_sentinelE
	.align		8
        /*0060*/ 	.dword	_ZN30_INTERNAL_05e746bf_4_k_cu_main4cuda3std3__47nulloptE
	.align		8
        /*0068*/ 	.dword	_ZN30_INTERNAL_05e746bf_4_k_cu_main4cuda3std3__48unexpectE
	.align		8
        /*0070*/ 	.dword	_ZN30_INTERNAL_05e746bf_4_k_cu_main4cuda3std6ranges3__45__cpo4swapE
	.align		8
        /*0078*/ 	.dword	_ZN30_INTERNAL_05e746bf_4_k_cu_main4cuda3std6ranges3__45__cpo9iter_moveE
	.align		8
        /*0080*/ 	.dword	_ZN30_INTERNAL_05e746bf_4_k_cu_main4cuda3std6ranges3__45__cpo5beginE
	.align		8
        /*0088*/ 	.dword	_ZN30_INTERNAL_05e746bf_4_k_cu_main4cuda3std6ranges3__45__cpo3endE
	.align		8
        /*0090*/ 	.dword	_ZN30_INTERNAL_05e746bf_4_k_cu_main4cuda3std6ranges3__45__cpo6cbeginE
	.align		8
        /*0098*/ 	.dword	_ZN30_INTERNAL_05e746bf_4_k_cu_main4cuda3std6ranges3__45__cpo4cendE
	.align		8
        /*00a0*/ 	.dword	_ZN30_INTERNAL_05e746bf_4_k_cu_main4cuda3std6ranges3__45__cpo7advanceE
	.align		8
        /*00a8*/ 	.dword	_ZN30_INTERNAL_05e746bf_4_k_cu_main4cuda3std6ranges3__45__cpo9iter_swapE
	.align		8
        /*00b0*/ 	.dword	_ZN30_INTERNAL_05e746bf_4_k_cu_main4cuda3std6ranges3__45__cpo4nextE
	.align		8
        /*00b8*/ 	.dword	_ZN30_INTERNAL_05e746bf_4_k_cu_main4cuda3std6ranges3__45__cpo4prevE
	.align		8
        /*00c0*/ 	.dword	_ZN30_INTERNAL_05e746bf_4_k_cu_main4cuda3std6ranges3__45__cpo4dataE
	.align		8
        /*00c8*/ 	.dword	_ZN30_INTERNAL_05e746bf_4_k_cu_main4cuda3std6ranges3__45__cpo5cdataE
	.align		8
        /*00d0*/ 	.dword	_ZN30_INTERNAL_05e746bf_4_k_cu_main4cuda3std6ranges3__45__cpo4sizeE
	.align		8
        /*00d8*/ 	.dword	_ZN30_INTERNAL_05e746bf_4_k_cu_main4cuda3std6ranges3__45__cpo5ssizeE
	.align		8
        /*00e0*/ 	.dword	_ZN30_INTERNAL_05e746bf_4_k_cu_main4cuda3std6ranges3__45__cpo8distanceE
	.align		8
        /*00e8*/ 	.dword	_ZN30_INTERNAL_05e746bf_4_k_cu_main6thrust24THRUST_300001_SM_1000_NS8cuda_cub3parE
	.align		8
        /*00f0*/ 	.dword	_ZN30_INTERNAL_05e746bf_4_k_cu_main6thrust24THRUST_300001_SM_1000_NS8cuda_cub10par_nosyncE
	.align		8
        /*00f8*/ 	.dword	_ZN30_INTERNAL_05e746bf_4_k_cu_main6thrust24THRUST_300001_SM_1000_NS6system6detail10sequential3seqE
	.align		8
        /*0100*/ 	.dword	_ZN30_INTERNAL_05e746bf_4_k_cu_main6thrust24THRUST_300001_SM_1000_NS6system3cpp3parE
	.align		8
        /*0108*/ 	.dword	_ZN30_INTERNAL_05e746bf_4_k_cu_main6thrust24THRUST_300001_SM_1000_NS12placeholders2_1E
	.align		8
        /*0110*/ 	.dword	_ZN30_INTERNAL_05e746bf_4_k_cu_main6thrust24THRUST_300001_SM_1000_NS12placeholders2_2E
	.align		8
        /*0118*/ 	.dword	_ZN30_INTERNAL_05e746bf_4_k_cu_main6thrust24THRUST_300001_SM_1000_NS12placeholders2_3E
	.align		8
        /*0120*/ 	.dword	_ZN30_INTERNAL_05e746bf_4_k_cu_main6thrust24THRUST_300001_SM_1000_NS12placeholders2_4E
	.align		8
        /*0128*/ 	.dword	_ZN30_INTERNAL_05e746bf_4_k_cu_main6thrust24THRUST_300001_SM_1000_NS12placeholders2_5E
	.align		8
        /*0130*/ 	.dword	_ZN30_INTERNAL_05e746bf_4_k_cu_main6thrust24THRUST_300001_SM_1000_NS12placeholders2_6E
	.align		8
        /*0138*/ 	.dword	_ZN30_INTERNAL_05e746bf_4_k_cu_main6thrust24THRUST_300001_SM_1000_NS12placeholders2_7E
	.align		8
        /*0140*/ 	.dword	_ZN30_INTERNAL_05e746bf_4_k_cu_main6thrust24THRUST_300001_SM_1000_NS12placeholders2_8E
	.align		8
        /*0148*/ 	.dword	_ZN30_INTERNAL_05e746bf_4_k_cu_main6thrust24THRUST_300001_SM_1000_NS12placeholders2_9E
	.align		8
        /*0150*/ 	.dword	_ZN30_INTERNAL_05e746bf_4_k_cu_main6thrust24THRUST_300001_SM_1000_NS12placeholders3_10E
	.align		8
        /*0158*/ 	.dword	_ZN30_INTERNAL_05e746bf_4_k_cu_main6thrust24THRUST_300001_SM_1000_NS3seqE
	.align		8
        /*0160*/ 	.dword	_ZN30_INTERNAL_05e746bf_4_k_cu_main6thrust24THRUST_300001_SM_1000_NS6deviceE


//--------------------- .text._ZN3cub18CUB_300001_SM_10006detail8for_each13static_kernelINS2_12policy_hub_t12policy_500_tElN6thrust24THRUST_300001_SM_1000_NS8cuda_cub11__transform17unary_transform_fINS7_20permutation_iteratorINS7_6detail15normal_iteratorINS7_10device_ptrIiEEEEPiEESG_SG_N4cuda3std3__410__identityESM_EEEEvT0_T1_ --------------------------
	.section	.text._ZN3cub18CUB_300001_SM_10006detail8for_each13static_kernelINS2_12policy_hub_t12policy_500_tElN6thrust24THRUST_300001_SM_1000_NS8cuda_cub11__transform17unary_transform_fINS7_20permutation_iteratorINS7_6detail15normal_iteratorINS7_10device_ptrIiEEEEPiEESG_SG_N4cuda3std3__410__identityESM_EEEEvT0_T1_,"ax",@progbits
	.align	128
        .global         _ZN3cub18CUB_300001_SM_10006detail8for_each13static_kernelINS2_12policy_hub_t12policy_500_tElN6thrust24THRUST_300001_SM_1000_NS8cuda_cub11__transform17unary_transform_fINS7_20permutation_iteratorINS7_6detail15normal_iteratorINS7_10device_ptrIiEEEEPiEESG_SG_N4cuda3std3__410__identityESM_EEEEvT0_T1_
        .type           _ZN3cub18CUB_300001_SM_10006detail8for_each13static_kernelINS2_12policy_hub_t12policy_500_tElN6thrust24THRUST_300001_SM_1000_NS8cuda_cub11__transform17unary_transform_fINS7_20permutation_iteratorINS7_6detail15normal_iteratorINS7_10device_ptrIiEEEEPiEESG_SG_N4cuda3std3__410__identityESM_EEEEvT0_T1_,@function
        .size           _ZN3cub18CUB_300001_SM_10006detail8for_each13static_kernelINS2_12policy_hub_t12policy_500_tElN6thrust24THRUST_300001_SM_1000_NS8cuda_cub11__transform17unary_transform_fINS7_20permutation_iteratorINS7_6detail15normal_iteratorINS7_10device_ptrIiEEEEPiEESG_SG_N4cuda3std3__410__identityESM_EEEEvT0_T1_,(.L_x_19 - _ZN3cub18CUB_300001_SM_10006detail8for_each13static_kernelINS2_12policy_hub_t12policy_500_tElN6thrust24THRUST_300001_SM_1000_NS8cuda_cub11__transform17unary_transform_fINS7_20permutation_iteratorINS7_6detail15normal_iteratorINS7_10device_ptrIiEEEEPiEESG_SG_N4cuda3std3__410__identityESM_EEEEvT0_T1_)
        .other          _ZN3cub18CUB_300001_SM_10006detail8for_each13static_kernelINS2_12policy_hub_t12policy_500_tElN6thrust24THRUST_300001_SM_1000_NS8cuda_cub11__transform17unary_transform_fINS7_20permutation_iteratorINS7_6detail15normal_iteratorINS7_10device_ptrIiEEEEPiEESG_SG_N4cuda3std3__410__identityESM_EEEEvT0_T1_,@"STO_CUDA_ENTRY STV_DEFAULT"
_ZN3cub18CUB_300001_SM_10006detail8for_each13static_kernelINS2_12policy_hub_t12policy_500_tElN6thrust24THRUST_300001_SM_1000_NS8cuda_cub11__transform17unary_transform_fINS7_20permutation_iteratorINS7_6detail15normal_iteratorINS7_10device_ptrIiEEEEPiEESG_SG_N4cuda3std3__410__identityESM_EEEEvT0_T1_:
.text._ZN3cub18CUB_300001_SM_10006detail8for_each13static_kernelINS2_12policy_hub_t12policy_500_tElN6thrust24THRUST_300001_SM_1000_NS8cuda_cub11__transform17unary_transform_fINS7_20permutation_iteratorINS7_6detail15normal_iteratorINS7_10device_ptrIiEEEEPiEESG_SG_N4cuda3std3__410__identityESM_EEEEvT0_T1_:
[----:B------:R-:W-:Y:S08]  /*0000*/  LDC R1, c[0x0][0x37c] ;  /* 0x0000df00ff017b82 */ /* 0x000ff00000000800 */
[----:B------:R-:W0:Y:S01]  /*0010*/  S2UR UR4, SR_CTAID.X ;  /* 0x00000000000479c3 */ /* 0x000e220000002500 */
[----:B------:R-:W1:Y:S01]  /*0020*/  LDCU.64 UR6, c[0x0][0x380] ;  /* 0x00007000ff0677ac */ /* 0x000e620008000a00 */
[----:B------:R-:W2:Y:S01]  /*0030*/  LDCU.64 UR8, c[0x0][0x358] ;  /* 0x00006b00ff0877ac */ /* 0x000ea20008000a00 */
[----:B0-----:R-:W-:-:S04]  /*0040*/  UIMAD.WIDE.U32 UR4, UR4, 0x200, URZ ;  /* 0x00000200040478a5 */ /* 0x001fc8000f8e00ff */
[----:B-1----:R-:W-:-:S04]  /*0050*/  UIADD3 UR6, UP0, UPT, -UR4, UR6, URZ ;  /* 0x0000000604067290 */ /* 0x002fc8000ff1e1ff */
[----:B------:R-:W-:Y:S02]  /*0060*/  UIADD3.X UR7, UPT, UPT, ~UR5, UR7, URZ, UP0, !UPT ;  /* 0x0000000705077290 */ /* 0x000fe400087fe5ff */
[----:B------:R-:W-:-:S04]  /*0070*/  UISETP.GE.U32.AND UP0, UPT, UR6, 0x200, UPT ;  /* 0x000002000600788c */ /* 0x000fc8000bf06070 */
[----:B------:R-:W-:-:S09]  /*0080*/  UISETP.GE.AND.EX UP0, UPT, UR7, URZ, UPT, UP0 ;  /* 0x000000ff0700728c */ /* 0x000fd2000bf06300 */
[----:B--2---:R-:W-:Y:S05]  /*0090*/  BRA.U !UP0, `(.L_x_0) ;  /* 0x0000000108787547 */ /* 0x004fea000b800000 */
[----:B------:R-:W0:Y:S01]  /*00a0*/  S2R R0, SR_TID.X ;  /* 0x0000000000007919 */ /* 0x000e220000002100 */
[----:B------:R-:W1:Y:S01]  /*00b0*/  LDCU.64 UR10, c[0x0][0x3a0] ;  /* 0x00007400ff0a77ac */ /* 0x000e620008000a00 */
[----:B0-----:R-:W-:-:S05]  /*00c0*/  IADD3 R0, P0, PT, R0, UR4, RZ ;  /* 0x0000000400007c10 */ /* 0x001fca000ff1e0ff */
[----:B------:R-:W-:Y:S02]  /*00d0*/  IMAD.X R3, RZ, RZ, UR5, P0 ;  /* 0x00000005ff037e24 */ /* 0x000fe400080e06ff */
[----:B------:R-:W-:-:S03]  /*00e0*/  IMAD.SHL.U32 R6, R0, 0x4, RZ ;  /* 0x0000000400067824 */ /* 0x000fc600078e00ff */
[----:B------:R-:W-:Y:S02]  /*00f0*/  SHF.L.U64.HI R0, R0, 0x2, R3 ;  /* 0x0000000200007819 */ /* 0x000fe40000010203 */
[----:B-1----:R-:W-:-:S04]  /*0100*/  IADD3 R2, P0, PT, R6, UR10, RZ ;  /* 0x0000000a06027c10 */ /* 0x002fc8000ff1e0ff */
[----:B------:R-:W-:Y:S01]  /*0110*/  IADD3.X R3, PT, PT, R0, UR11, RZ, P0, !PT ;  /* 0x0000000b00037c10 */ /* 0x000fe200087fe4ff */
[----:B------:R-:W0:Y:S04]  /*0120*/  LDCU.64 UR10, c[0x0][0x388] ;  /* 0x00007100ff0a77ac */ /* 0x000e280008000a00 */
[----:B------:R-:W2:Y:S02]  /*0130*/  LDG.E R4, desc[UR8][R2.64] ;  /* 0x0000000802047981 */ /* 0x000ea4000c1e1900 */
[----:B--2---:R-:W-:Y:S02]  /*0140*/  ISETP.NE.AND P0, PT, R4, RZ, PT ;  /* 0x000000ff0400720c */ /* 0x004fe40003f05270 */
[----:B0-----:R-:W-:-:S04]  /*0150*/  IADD3 R4, P1, PT, R6, UR10, RZ ;  /* 0x0000000a06047c10 */ /* 0x001fc8000ff3e0ff */
[----:B------:R-:W-:Y:S01]  /*0160*/  IADD3.X R5, PT, PT, R0, UR11, RZ, P1, !PT ;  /* 0x0000000b00057c10 */ /* 0x000fe20008ffe4ff */
[----:B------:R-:W0:Y:S06]  /*0170*/  LDCU.64 UR10, c[0x0][0x398] ;  /* 0x00007300ff0a77ac */ /* 0x000e2c0008000a00 */
[----:B------:R-:W2:Y:S01]  /*0180*/  @P0 LDG.E R7, desc[UR8][R4.64] ;  /* 0x0000000804070981 */ /* 0x000ea2000c1e1900 */
[----:B------:R-:W2:Y:S02]  /*0190*/  @P0 LDC.64 R8, c[0x0][0x390] ;  /* 0x0000e400ff080b82 */ /* 0x000ea40000000a00 */
[----:B--2---:R-:W-:-:S06]  /*01a0*/  @P0 IMAD.WIDE R8, R7, 0x4, R8 ;  /* 0x0000000407080825 */ /* 0x004fcc00078e0208 */
[----:B------:R-:W2:Y:S01]  /*01b0*/  @P0 LDG.E R9, desc[UR8][R8.64] ;  /* 0x0000000808090981 */ /* 0x000ea2000c1e1900 */
[----:B0-----:R-:W-:-:S04]  /*01c0*/  IADD3 R6, P1, PT, R6, UR10, RZ ;  /* 0x0000000a06067c10 */ /* 0x001fc8000ff3e0ff */
[----:B------:R-:W-:-:S05]  /*01d0*/  IADD3.X R7, PT, PT, R0, UR11, RZ, P1, !PT ;  /* 0x0000000b00077c10 */ /* 0x000fca0008ffe4ff */
[----:B--2---:R0:W-:Y:S04]  /*01e0*/  @P0 STG.E desc[UR8][R6.64], R9 ;  /* 0x0000000906000986 */ /* 0x0041e8000c101908 */
[----:B------:R-:W2:Y:S02]  /*01f0*/  LDG.E R2, desc[UR8][R2.64+0x400] ;  /* 0x0004000802027981 */ /* 0x000ea4000c1e1900 */
[----:B--2---:R-:W-:-:S13]  /*0200*/  ISETP.NE.AND P0, PT, R2, RZ, PT ;  /* 0x000000ff0200720c */ /* 0x004fda0003f05270 */
[----:B0-----:R-:W-:Y:S05]  /*0210*/  @!P0 EXIT ;  /* 0x000000000000894d */ /* 0x001fea0003800000 */
[----:B------:R-:W2:Y:S01]  /*0220*/  LDG.E R5, desc[UR8][R4.64+0x400] ;  /* 0x0004000804057981 */ /* 0x000ea2000c1e1900 */
[----:B------:R-:W2:Y:S02]  /*0230*/  LDC.64 R2, c[0x0][0x390] ;  /* 0x0000e400ff027b82 */ /* 0x000ea40000000a00 */
[----:B--2---:R-:W-:-:S06]  /*0240*/  IMAD.WIDE R2, R5, 0x4, R2 ;  /* 0x0000000405027825 */ /* 0x004fcc00078e0202 */
[----:B------:R-:W2:Y:S04]  /*0250*/  LDG.E R3, desc[UR8][R2.64] ;  /* 0x0000000802037981 */ /* 0x000ea8000c1e1900 */
[----:B--2---:R-:W-:Y:S01]  /*0260*/  STG.E desc[UR8][R6.64+0x400], R3 ;  /* 0x0004000306007986 */ /* 0x004fe2000c101908 */
[----:B------:R-:W-:Y:S05]  /*0270*/  EXIT ;  /* 0x000000000000794d */ /* 0x000fea0003800000 */
.L_x_0:
[----:B------:R-:W0:Y:S01]  /*0280*/  S2R R0, SR_TID.X ;  /* 0x0000000000007919 */ /* 0x000e220000002100 */
[----:B------:R-:W-:Y:S01]  /*0290*/  USHF.R.S32.HI UR7, URZ, 0x1f, UR6 ;  /* 0x0000001fff077899 */ /* 0x000fe20008011406 */
[----:B------:R-:W-:Y:S05]  /*02a0*/  BSSY.RECONVERGENT B0, `(.L_x_1) ;  /* 0x000001e000007945 */ /* 0x000fea0003800200 */
[----:B------:R-:W-:Y:S01]  /*02b0*/  IMAD.U32 R3, RZ, RZ, UR7 ;  /* 0x00000007ff037e24 */ /* 0x000fe2000f8e00ff */
[C---:B0-----:R-:W-:Y:S01]  /*02c0*/  ISETP.LT.U32.AND P0, PT, R0.reuse, UR6, PT ;  /* 0x0000000600007c0c */ /* 0x041fe2000bf01070 */
[----:B------:R-:W-:-:S03]  /*02d0*/  VIADD R2, R0, 0x100 ;  /* 0x0000010000027836 */ /* 0x000fc60000000000 */
[----:B------:R-:W-:Y:S02]  /*02e0*/  ISETP.GT.AND.EX P0, PT, R3, RZ, PT, P0 ;  /* 0x000000ff0300720c */ /* 0x000fe40003f04300 */
[----:B------:R-:W-:Y:S01]  /*02f0*/  ISETP.LT.U32.AND P1, PT, R2, UR6, PT ;  /* 0x0000000602007c0c */ /* 0x000fe2000bf21070 */
[----:B------:R-:W-:-:S05]  /*0300*/  IMAD.U32 R2, RZ, RZ, UR7 ;  /* 0x00000007ff027e24 */ /* 0x000fca000f8e00ff */
[----:B------:R-:W-:-:S05]  /*0310*/  ISETP.GT.AND.EX P1, PT, R2, RZ, PT, P1 ;  /* 0x000000ff0200720c */ /* 0x000fca0003f24310 */
[----:B------:R-:W-:Y:S08]  /*0320*/  @!P0 BRA `(.L_x_2) ;  /* 0x0000000000548947 */ /* 0x000ff00003800000 */
[----:B------:R-:W0:Y:S01]  /*0330*/  LDCU.64 UR10, c[0x0][0x3a0] ;  /* 0x00007400ff0a77ac */ /* 0x000e220008000a00 */
[----:B------:R-:W-:-:S05]  /*0340*/  IADD3 R2, P0, PT, R0, UR4, RZ ;  /* 0x0000000400027c10 */ /* 0x000fca000ff1e0ff */
[----:B------:R-:W-:Y:S02]  /*0350*/  IMAD.X R3, RZ, RZ, UR5, P0 ;  /* 0x00000005ff037e24 */ /* 0x000fe400080e06ff */
[----:B------:R-:W-:-:S03]  /*0360*/  IMAD.SHL.U32 R6, R2, 0x4, RZ ;  /* 0x0000000402067824 */ /* 0x000fc600078e00ff */
[----:B------:R-:W-:Y:S02]  /*0370*/  SHF.L.U64.HI R7, R2, 0x2, R3 ;  /* 0x0000000202077819 */ /* 0x000fe40000010203 */
[----:B0-----:R-:W-:-:S04]  /*0380*/  IADD3 R2, P0, PT, R6, UR10, RZ ;  /* 0x0000000a06027c10 */ /* 0x001fc8000ff1e0ff */
[----:B------:R-:W-:-:S05]  /*0390*/  IADD3.X R3, PT, PT, R7, UR11, RZ, P0, !PT ;  /* 0x0000000b07037c10 */ /* 0x000fca00087fe4ff */
[----:B------:R-:W2:Y:S02]  /*03a0*/  LDG.E R2, desc[UR8][R2.64] ;  /* 0x0000000802027981 */ /* 0x000ea4000c1e1900 */
[----:B--2---:R-:W-:-:S13]  /*03b0*/  ISETP.NE.AND P0, PT, R2, RZ, PT ;  /* 0x000000ff0200720c */ /* 0x004fda0003f05270 */
[----:B------:R-:W-:Y:S05]  /*03c0*/  @!P0 BRA `(.L_x_2) ;  /* 0x00000000002c8947 */ /* 0x000fea0003800000 */
[----:B------:R-:W0:Y:S01]  /*03d0*/  LDCU.64 UR10, c[0x0][0x388] ;  /* 0x00007100ff0a77ac */ /* 0x000e220008000a00 */
[----:B------:R-:W1:Y:S01]  /*03e0*/  LDC.64 R2, c[0x0][0x390] ;  /* 0x0000e400ff027b82 */ /* 0x000e620000000a00 */
[----:B0-----:R-:W-:-:S04]  /*03f0*/  IADD3 R4, P0, PT, R6, UR10, RZ ;  /* 0x0000000a06047c10 */ /* 0x001fc8000ff1e0ff */
[----:B------:R-:W-:Y:S01]  /*0400*/  IADD3.X R5, PT, PT, R7, UR11, RZ, P0, !PT ;  /* 0x0000000b07057c10 */ /* 0x000fe200087fe4ff */
[----:B------:R-:W0:Y:S05]  /*0410*/  LDCU.64 UR10, c[0x0][0x398] ;  /* 0x00007300ff0a77ac */ /* 0x000e2a0008000a00 */
[----:B------:R-:W1:Y:S02]  /*0420*/  LDG.E R5, desc[UR8][R4.64] ;  /* 0x0000000804057981 */ /* 0x000e64000c1e1900 */
[----:B-1----:R-:W-:-:S06]  /*0430*/  IMAD.WIDE R2, R5, 0x4, R2 ;  /* 0x0000000405027825 */ /* 0x002fcc00078e0202 */
[----:B------:R-:W2:Y:S01]  /*0440*/  LDG.E R3, desc[UR8][R2.64] ;  /* 0x0000000802037981 */ /* 0x000ea2000c1e1900 */
[----:B0-----:R-:W-:-:S04]  /*0450*/  IADD3 R6, P0, PT, R6, UR10, RZ ;  /* 0x0000000a06067c10 */ /* 0x001fc8000ff1e0ff */
[----:B------:R-:W-:-:S05]  /*0460*/  IADD3.X R7, PT, PT, R7, UR11, RZ, P0, !PT ;  /* 0x0000000b07077c10 */ /* 0x000fca00087fe4ff */
[----:B--2---:R0:W-:Y:S04]  /*0470*/  STG.E desc[UR8][R6.64], R3 ;  /* 0x0000000306007986 */ /* 0x0041e8000c101908 */
.L_x_2:
[----:B------:R-:W-:Y:S05]  /*0480*/  BSYNC.RECONVERGENT B0 ;  /* 0x0000000000007941 */ /* 0x000fea0003800200 */
.L_x_1:
[----:B------:R-:W-:Y:S05]  /*0490*/  @!P1 EXIT ;  /* 0x000000000000994d */ /* 0x000fea0003800000 */
[----:B------:R-:W1:Y:S01]  /*04a0*/  LDCU.64 UR6, c[0x0][0x3a0] ;  /* 0x00007400ff0677ac */ /* 0x000e620008000a00 */
[----:B------:R-:W-:-:S05]  /*04b0*/  IADD3 R0, P0, PT, R0, UR4, RZ ;  /* 0x0000000400007c10 */ /* 0x000fca000ff1e0ff */
[----:B0-----:R-:W-:Y:S02]  /*04c0*/  IMAD.X R3, RZ, RZ, UR5, P0 ;  /* 0x00000005ff037e24 */ /* 0x001fe400080e06ff */
[----:B------:R-:W-:-:S03]  /*04d0*/  IMAD.SHL.U32 R6, R0, 0x4, RZ ;  /* 0x0000000400067824 */ /* 0x000fc600078e00ff */
[----:B------:R-:W-:Y:S02]  /*04e0*/  SHF.L.U64.HI R0, R0, 0x2, R3 ;  /* 0x0000000200007819 */ /* 0x000fe40000010203 */
[----:B-1----:R-:W-:-:S04]  /*04f0*/  IADD3 R2, P0, PT, R6, UR6, RZ ;  /* 0x0000000606027c10 */ /* 0x002fc8000ff1e0ff */
[----:B------:R-:W-:-:S05]  /*0500*/  IADD3.X R3, PT, PT, R0, UR7, RZ, P0, !PT ;  /* 0x0000000700037c10 */ /* 0x000fca00087fe4ff */
[----:B------:R-:W2:Y:S02]  /*0510*/  LDG.E R2, desc[UR8][R2.64+0x400] ;  /* 0x0004000802027981 */ /* 0x000ea4000c1e1900 */
[----:B--2---:R-:W-:-:S13]  /*0520*/  ISETP.NE.AND P0, PT, R2, RZ, PT ;  /* 0x000000ff0200720c */ /* 0x004fda0003f05270 */
[----:B------:R-:W-:Y:S05]  /*0530*/  @!P0 EXIT ;  /* 0x000000000000894d */ /* 0x000fea0003800000 */
        /* <DEDUP_REMOVED lines=10> */
[----:B--2---:R-:W-:Y:S01]  /*05e0*/  STG.E desc[UR8][R6.64+0x400], R3 ;  /* 0x0004000306007986 */ /* 0x004fe2000c101908 */
[----:B------:R-:W-:Y:S05]  /*05f0*/  EXIT ;  /* 0x000000000000794d */ /* 0x000fea0003800000 */
.L_x_3:
[----:B------:R-:W-:-:S00]  /*0600*/  BRA `(.L_x_3) ;  /* 0xfffffffc00fc7947 */ /* 0x000fc0000383ffff */
[----:B------:R-:W-:-:S00]  /*0610*/  NOP ;  /* 0x0000000000007918 */ /* 0x000fc00000000000 */
        /* <DEDUP_REMOVED lines=14> */
.L_x_19:


//--------------------- .text._ZN3cub18CUB_300001_SM_10006detail8for_each13static_kernelINS2_12policy_hub_t12policy_500_tElN6thrust24THRUST_300001_SM_1000_NS8cuda_cub11__transform17unary_transform_fINS7_20permutation_iteratorINS7_6detail15normal_iteratorINS7_10device_ptrIiEEEESG_EESG_SG_N4cuda3std3__410__identityESL_EEEEvT0_T1_ --------------------------
	.section	.text._ZN3cub18CUB_300001_SM_10006detail8for_each13static_kernelINS2_12policy_hub_t12policy_500_tElN6thrust24THRUST_300001_SM_1000_NS8cuda_cub11__transform17unary_transform_fINS7_20permutation_iteratorINS7_6detail15normal_iteratorINS7_10device_ptrIiEEEESG_EESG_SG_N4cuda3std3__410__identityESL_EEEEvT0_T1_,"ax",@progbits
	.align	128
        .global         _ZN3cub18CUB_300001_SM_10006detail8for_each13static_kernelINS2_12policy_hub_t12policy_500_tElN6thrust24THRUST_300001_SM_1000_NS8cuda_cub11__transform17unary_transform_fINS7_20permutation_iteratorINS7_6detail15normal_iteratorINS7_10device_ptrIiEEEESG_EESG_SG_N4cuda3std3__410__identityESL_EEEEvT0_T1_
        .type           _ZN3cub18CUB_300001_SM_10006detail8for_each13static_kernelINS2_12policy_hub_t12policy_500_tElN6thrust24THRUST_300001_SM_1000_NS8cuda_cub11__transform17unary_transform_fINS7_20permutation_iteratorINS7_6detail15normal_iteratorINS7_10device_ptrIiEEEESG_EESG_SG_N4cuda3std3__410__identityESL_EEEEvT0_T1_,@function
        .size           _ZN3cub18CUB_300001_SM_10006detail8for_each13static_kernelINS2_12policy_hub_t12policy_500_tElN6thrust24THRUST_300001_SM_1000_NS8cuda_cub11__transform17unary_transform_fINS7_20permutation_iteratorINS7_6detail15normal_iteratorINS7_10device_ptrIiEEEESG_EESG_SG_N4cuda3std3__410__identityESL_EEEEvT0_T1_,(.L_x_20 - _ZN3cub18CUB_300001_SM_10006detail8for_each13static_kernelINS2_12policy_hub_t12policy_500_tElN6thrust24THRUST_300001_SM_1000_NS8cuda_cub11__transform17unary_transform_fINS7_20permutation_iteratorINS7_6detail15normal_iteratorINS7_10device_ptrIiEEEESG_EESG_SG_N4cuda3std3__410__identityESL_EEEEvT0_T1_)
        .other          _ZN3cub18CUB_300001_SM_10006detail8for_each13static_kernelINS2_12policy_hub_t12policy_500_tElN6thrust24THRUST_300001_SM_1000_NS8cuda_cub11__transform17unary_transform_fINS7_20permutation_iteratorINS7_6detail15normal_iteratorINS7_10device_ptrIiEEEESG_EESG_SG_N4cuda3std3__410__identityESL_EEEEvT0_T1_,@"STO_CUDA_ENTRY STV_DEFAULT"
_ZN3cub18CUB_300001_SM_10006detail8for_each13static_kernelINS2_12policy_hub_t12policy_500_tElN6thrust24THRUST_300001_SM_1000_NS8cuda_cub11__transform17unary_transform_fINS7_20permutation_iteratorINS7_6detail15normal_iteratorINS7_10device_ptrIiEEEESG_EESG_SG_N4cuda3std3__410__identityESL_EEEEvT0_T1_:
.text._ZN3cub18CUB_300001_SM_10006detail8for_each13static_kernelINS2_12policy_hub_t12policy_500_tElN6thrust24THRUST_300001_SM_1000_NS8cuda_cub11__transform17unary_transform_fINS7_20permutation_iteratorINS7_6detail15normal_iteratorINS7_10device_ptrIiEEEESG_EESG_SG_N4cuda3std3__410__identityESL_EEEEvT0_T1_:
        /* <DEDUP_REMOVED lines=40> */
.L_x_4:
        /* <DEDUP_REMOVED lines=32> */
.L_x_6:
[----:B------:R-:W-:Y:S05]  /*0480*/  BSYNC.RECONVERGENT B0 ;  /* 0x0000000000007941 */ /* 0x000fea0003800200 */
.L_x_5:
        /* <DEDUP_REMOVED lines=23> */
.L_x_7:
        /* <DEDUP_REMOVED lines=16> */
.L_x_20:


//--------------------- .text._ZN3cub18CUB_300001_SM_10006detail8for_each13static_kernelINS2_12policy_hub_t12policy_500_tElN6thrust24THRUST_300001_SM_1000_NS8cuda_cub11__transform17unary_transform_fINS7_20permutation_iteratorINS7_6detail15normal_iteratorINS7_10device_ptrIiEEEEPiEESG_SG_N4cuda3std3__410__identityE17is_less_than_zeroEEEEvT0_T1_ --------------------------
	.section	.text._ZN3cub18CUB_300001_SM_10006detail8for_each13static_kernelINS2_12policy_hub_t12policy_500_tElN6thrust24THRUST_300001_SM_1000_NS8cuda_cub11__transform17unary_transform_fINS7_20permutation_iteratorINS7_6detail15normal_iteratorINS7_10device_ptrIiEEEEPiEESG_SG_N4cuda3std3__410__identityE17is_less_than_zeroEEEEvT0_T1_,"ax",@progbits
	.align	128
        .global         _ZN3cub18CUB_300001_SM_10006detail8for_each13static_kernelINS2_12policy_hub_t12policy_500_tElN6thrust24THRUST_300001_SM_1000_NS8cuda_cub11__transform17unary_transform_fINS7_20permutation_iteratorINS7_6detail15normal_iteratorINS7_10device_ptrIiEEEEPiEESG_SG_N4cuda3std3__410__identityE17is_less_than_zeroEEEEvT0_T1_
        .type           _ZN3cub18CUB_300001_SM_10006detail8for_each13static_kernelINS2_12policy_hub_t12policy_500_tElN6thrust24THRUST_300001_SM_1000_NS8cuda_cub11__transform17unary_transform_fINS7_20permutation_iteratorINS7_6detail15normal_iteratorINS7_10device_ptrIiEEEEPiEESG_SG_N4cuda3std3__410__identityE17is_less_than_zeroEEEEvT0_T1_,@function
        .size           _ZN3cub18CUB_300001_SM_10006detail8for_each13static_kernelINS2_12policy_hub_t12policy_500_tElN6thrust24THRUST_300001_SM_1000_NS8cuda_cub11__transform17unary_transform_fINS7_20permutation_iteratorINS7_6detail15normal_iteratorINS7_10device_ptrIiEEEEPiEESG_SG_N4cuda3std3__410__identityE17is_less_than_zeroEEEEvT0_T1_,(.L_x_21 - _ZN3cub18CUB_300001_SM_10006detail8for_each13static_kernelINS2_12policy_hub_t12policy_500_tElN6thrust24THRUST_300001_SM_1000_NS8cuda_cub11__transform17unary_transform_fINS7_20permutation_iteratorINS7_6detail15normal_iteratorINS7_10device_ptrIiEEEEPiEESG_SG_N4cuda3std3__410__identityE17is_less_than_zeroEEEEvT0_T1_)
        .other          _ZN3cub18CUB_300001_SM_10006detail8for_each13static_kernelINS2_12policy_hub_t12policy_500_tElN6thrust24THRUST_300001_SM_1000_NS8cuda_cub11__transform17unary_transform_fINS7_20permutation_iteratorINS7_6detail15normal_iteratorINS7_10device_ptrIiEEEEPiEESG_SG_N4cuda3std3__410__identityE17is_less_than_zeroEEEEvT0_T1_,@"STO_CUDA_ENTRY STV_DEFAULT"
_ZN3cub18CUB_300001_SM_10006detail8for_each13static_kernelINS2_12policy_hub_t12policy_500_tElN6thrust24THRUST_300001_SM_1000_NS8cuda_cub11__transform17unary_transform_fINS7_20permutation_iteratorINS7_6detail15normal_iteratorINS7_10device_ptrIiEEEEPiEESG_SG_N4cuda3std3__410__identityE17is_less_than_zeroEEEEvT0_T1_:
.text._ZN3cub18CUB_300001_SM_10006detail8for_each13static_kernelINS2_12policy_hub_t12policy_500_tElN6thrust24THRUST_300001_SM_1000_NS8cuda_cub11__transform17unary_transform_fINS7_20permutation_iteratorINS7_6detail15normal_iteratorINS7_10device_ptrIiEEEEPiEESG_SG_N4cuda3std3__410__identityE17is_less_than_zeroEEEEvT0_T1_:
        /* <DEDUP_REMOVED lines=20> */
[----:B--2---:R-:W-:Y:S02]  /*0140*/  ISETP.GT.AND P0, PT, R4, -0x1, PT ;  /* 0xffffffff0400780c */ /* 0x004fe40003f04270 */
[----:B0-----:R-:W-:-:S04]  /*0150*/  IADD3 R4, P1, PT, R6, UR10, RZ ;  /* 0x0000000a06047c10 */ /* 0x001fc8000ff3e0ff */
[----:B------:R-:W-:Y:S01]  /*0160*/  IADD3.X R5, PT, PT, R0, UR11, RZ, P1, !PT ;  /* 0x0000000b00057c10 */ /* 0x000fe20008ffe4ff */
[----:B------:R-:W0:Y:S06]  /*0170*/  LDCU.64 UR10, c[0x0][0x398] ;  /* 0x00007300ff0a77ac */ /* 0x000e2c0008000a00 */
[----:B------:R-:W2:Y:S01]  /*0180*/  @!P0 LDG.E R7, desc[UR8][R4.64] ;  /* 0x0000000804078981 */ /* 0x000ea2000c1e1900 */
[----:B------:R-:W2:Y:S02]  /*0190*/  @!P0 LDC.64 R8, c[0x0][0x390] ;  /* 0x0000e400ff088b82 */ /* 0x000ea40000000a00 */
[----:B--2---:R-:W-:-:S06]  /*01a0*/  @!P0 IMAD.WIDE R8, R7, 0x4, R8 ;  /* 0x0000000407088825 */ /* 0x004fcc00078e0208 */
[----:B------:R-:W2:Y:S01]  /*01b0*/  @!P0 LDG.E R9, desc[UR8][R8.64] ;  /* 0x0000000808098981 */ /* 0x000ea2000c1e1900 */
[----:B0-----:R-:W-:-:S04]  /*01c0*/  IADD3 R6, P1, PT, R6, UR10, RZ ;  /* 0x0000000a06067c10 */ /* 0x001fc8000ff3e0ff */
[----:B------:R-:W-:-:S05]  /*01d0*/  IADD3.X R7, PT, PT, R0, UR11, RZ, P1, !PT ;  /* 0x0000000b00077c10 */ /* 0x000fca0008ffe4ff */
[----:B--2---:R0:W-:Y:S04]  /*01e0*/  @!P0 STG.E desc[UR8][R6.64], R9 ;  /* 0x0000000906008986 */ /* 0x0041e8000c101908 */
[----:B------:R-:W2:Y:S02]  /*01f0*/  LDG.E R2, desc[UR8][R2.64+0x400] ;  /* 0x0004000802027981 */ /* 0x000ea4000c1e1900 */
[----:B--2---:R-:W-:-:S13]  /*0200*/  ISETP.GT.AND P0, PT, R2, -0x1, PT ;  /* 0xffffffff0200780c */ /* 0x004fda0003f04270 */
[----:B0-----:R-:W-:Y:S05]  /*0210*/  @P0 EXIT ;  /* 0x000000000000094d */ /* 0x001fea0003800000 */
[----:B------:R-:W2:Y:S01]  /*0220*/  LDG.E R5, desc[UR8][R4.64+0x400] ;  /* 0x0004000804057981 */ /* 0x000ea2000c1e1900 */
[----:B------:R-:W2:Y:S02]  /*0230*/  LDC.64 R2, c[0x0][0x390] ;  /* 0x0000e400ff027b82 */ /* 0x000ea40000000a00 */
[----:B--2---:R-:W-:-:S06]  /*0240*/  IMAD.WIDE R2, R5, 0x4, R2 ;  /* 0x0000000405027825 */ /* 0x004fcc00078e0202 */
[----:B------:R-:W2:Y:S04]  /*0250*/  LDG.E R3, desc[UR8][R2.64] ;  /* 0x0000000802037981 */ /* 0x000ea8000c1e1900 */
[----:B--2---:R-:W-:Y:S01]  /*0260*/  STG.E desc[UR8][R6.64+0x400], R3 ;  /* 0x0004000306007986 */ /* 0x004fe2000c101908 */
[----:B------:R-:W-:Y:S05]  /*0270*/  EXIT ;  /* 0x000000000000794d */ /* 0x000fea0003800000 */
.L_x_8:
        /* <DEDUP_REMOVED lines=19> */
[----:B--2---:R-:W-:-:S13]  /*03b0*/  ISETP.GT.AND P0, PT, R2, -0x1, PT ;  /* 0xffffffff0200780c */ /* 0x004fda0003f04270 */
[----:B------:R-:W-:Y:S05]  /*03c0*/  @P0 BRA `(.L_x_10) ;  /* 0x00000000002c0947 */ /* 0x000fea0003800000 */
        /* <DEDUP_REMOVED lines=11> */
.L_x_10:
[----:B------:R-:W-:Y:S05]  /*0480*/  BSYNC.RECONVERGENT B0 ;  /* 0x0000000000007941 */ /* 0x000fea0003800200 */
.L_x_9:
        /* <DEDUP_REMOVED lines=9> */
[----:B--2---:R-:W-:-:S13]  /*0520*/  ISETP.GT.AND P0, PT, R2, -0x1, PT ;  /* 0xffffffff0200780c */ /* 0x004fda0003f04270 */
[----:B------:R-:W-:Y:S05]  /*0530*/  @P0 EXIT ;  /* 0x000000000000094d */ /* 0x000fea0003800000 */
        /* <DEDUP_REMOVED lines=12> */
.L_x_11:
        /* <DEDUP_REMOVED lines=16> */
.L_x_21:


//--------------------- .text._ZN3cub18CUB_300001_SM_10006detail8for_each13static_kernelINS2_12policy_hub_t12policy_500_tElN6thrust24THRUST_300001_SM_1000_NS8cuda_cub11__transform17unary_transform_fINS7_20permutation_iteratorINS7_6detail15normal_iteratorINS7_10device_ptrIiEEEESG_EESG_SG_N4cuda3std3__410__identityE17is_less_than_zeroEEEEvT0_T1_ --------------------------
	.section	.text._ZN3cub18CUB_300001_SM_10006detail8for_each13static_kernelINS2_12policy_hub_t12policy_500_tElN6thrust24THRUST_300001_SM_1000_NS8cuda_cub11__transform17unary_transform_fINS7_20permutation_iteratorINS7_6detail15normal_iteratorINS7_10device_ptrIiEEEESG_EESG_SG_N4cuda3std3__410__identityE17is_less_than_zeroEEEEvT0_T1_,"ax",@progbits
	.align	128
        .global         _ZN3cub18CUB_300001_SM_10006detail8for_each13static_kernelINS2_12policy_hub_t12policy_500_tElN6thrust24THRUST_300001_SM_1000_NS8cuda_cub11__transform17unary_transform_fINS7_20permutation_iteratorINS7_6detail15normal_iteratorINS7_10device_ptrIiEEEESG_EESG_SG_N4cuda3std3__410__identityE17is_less_than_zeroEEEEvT0_T1_
        .type           _ZN3cub18CUB_300001_SM_10006detail8for_each13static_kernelINS2_12policy_hub_t12policy_500_tElN6thrust24THRUST_300001_SM_1000_NS8cuda_cub11__transform17unary_transform_fINS7_20permutation_iteratorINS7_6detail15normal_iteratorINS7_10device_ptrIiEEEESG_EESG_SG_N4cuda3std3__410__identityE17is_less_than_zeroEEEEvT0_T1_,@function
        .size           _ZN3cub18CUB_300001_SM_10006detail8for_each13static_kernelINS2_12policy_hub_t12policy_500_tElN6thrust24THRUST_300001_SM_1000_NS8cuda_cub11__transform17unary_transform_fINS7_20permutation_iteratorINS7_6detail15normal_iteratorINS7_10device_ptrIiEEEESG_EESG_SG_N4cuda3std3__410__identityE17is_less_than_zeroEEEEvT0_T1_,(.L_x_22 - _ZN3cub18CUB_300001_SM_10006detail8for_each13static_kernelINS2_12policy_hub_t12policy_500_tElN6thrust24THRUST_300001_SM_1000_NS8cuda_cub11__transform17unary_transform_fINS7_20permutation_iteratorINS7_6detail15normal_iteratorINS7_10device_ptrIiEEEESG_EESG_SG_N4cuda3std3__410__identityE17is_less_than_zeroEEEEvT0_T1_)
        .other          _ZN3cub18CUB_300001_SM_10006detail8for_each13static_kernelINS2_12policy_hub_t12policy_500_tElN6thrust24THRUST_300001_SM_1000_NS8cuda_cub11__transform17unary_transform_fINS7_20permutation_iteratorINS7_6detail15normal_iteratorINS7_10device_ptrIiEEEESG_EESG_SG_N4cuda3std3__410__identityE17is_less_than_zeroEEEEvT0_T1_,@"STO_CUDA_ENTRY STV_DEFAULT"
_ZN3cub18CUB_300001_SM_10006detail8for_each13static_kernelINS2_12policy_hub_t12policy_500_tElN6thrust24THRUST_300001_SM_1000_NS8cuda_cub11__transform17unary_transform_fINS7_20permutation_iteratorINS7_6detail15normal_iteratorINS7_10device_ptrIiEEEESG_EESG_SG_N4cuda3std3__410__identityE17is_less_than_zeroEEEEvT0_T1_:
.text._ZN3cub18CUB_300001_SM_10006detail8for_each13static_kernelINS2_12policy_hub_t12policy_500_tElN6thrust24THRUST_300001_SM_1000_NS8cuda_cub11__transform17unary_transform_fINS7_20permutation_iteratorINS7_6detail15normal_iteratorINS7_10device_ptrIiEEEESG_EESG_SG_N4cuda3std3__410__identityE17is_less_than_zeroEEEEvT0_T1_:
        /* <DEDUP_REMOVED lines=40> */
.L_x_12:
        /* <DEDUP_REMOVED lines=32> */
.L_x_14:
[----:B------:R-:W-:Y:S05]  /*0480*/  BSYNC.RECONVERGENT B0 ;  /* 0x0000000000007941 */ /* 0x000fea0003800200 */
.L_x_13:
        /* <DEDUP_REMOVED lines=23> */
.L_x_15:
        /* <DEDUP_REMOVED lines=16> */
.L_x_22:


//--------------------- .text._ZN3cub18CUB_300001_SM_10006detail8for_each13static_kernelINS2_12policy_hub_t12policy_500_tEmN6thrust24THRUST_300001_SM_1000_NS8cuda_cub20__uninitialized_fill7functorINS7_10device_ptrIiEEiEEEEvT0_T1_ --------------------------
	.section	.text._ZN3cub18CUB_300001_SM_10006detail8for_each13static_kernelINS2_12policy_hub_t12policy_500_tEmN6thrust24THRUST_300001_SM_1000_NS8cuda_cub20__uninitialized_fill7functorINS7_10device_ptrIiEEiEEEEvT0_T1_,"ax",@progbits
	.align	128
        .global         _ZN3cub18CUB_300001_SM_10006detail8for_each13static_kernelINS2_12policy_hub_t12policy_500_tEmN6thrust24THRUST_300001_SM_1000_NS8cuda_cub20__uninitialized_fill7functorINS7_10device_ptrIiEEiEEEEvT0_T1_
        .type           _ZN3cub18CUB_300001_SM_10006detail8for_each13static_kernelINS2_12policy_hub_t12policy_500_tEmN6thrust24THRUST_300001_SM_1000_NS8cuda_cub20__uninitialized_fill7functorINS7_10device_ptrIiEEiEEEEvT0_T1_,@function
        .size           _ZN3cub18CUB_300001_SM_10006detail8for_each13static_kernelINS2_12policy_hub_t12policy_500_tEmN6thrust24THRUST_300001_SM_1000_NS8cuda_cub20__uninitialized_fill7functorINS7_10device_ptrIiEEiEEEEvT0_T1_,(.L_x_23 - _ZN3cub18CUB_300001_SM_10006detail8for_each13static_kernelINS2_12policy_hub_t12policy_500_tEmN6thrust24THRUST_300001_SM_1000_NS8cuda_cub20__uninitialized_fill7functorINS7_10device_ptrIiEEiEEEEvT0_T1_)
        .other          _ZN3cub18CUB_300001_SM_10006detail8for_each13static_kernelINS2_12policy_hub_t12policy_500_tEmN6thrust24THRUST_300001_SM_1000_NS8cuda_cub20__uninitialized_fill7functorINS7_10device_ptrIiEEiEEEEvT0_T1_,@"STO_CUDA_ENTRY STV_DEFAULT"
_ZN3cub18CUB_300001_SM_10006detail8for_each13static_kernelINS2_12policy_hub_t12policy_500_tEmN6thrust24THRUST_300001_SM_1000_NS8cuda_cub20__uninitialized_fill7functorINS7_10device_ptrIiEEiEEEEvT0_T1_:
.text._ZN3cub18CUB_300001_SM_10006detail8for_each13static_kernelINS2_12policy_hub_t12policy_500_tEmN6thrust24THRUST_300001_SM_1000_NS8cuda_cub20__uninitialized_fill7functorINS7_10device_ptrIiEEiEEEEvT0_T1_:
        /* <DEDUP_REMOVED lines=8> */
[----:B------:R-:W-:-:S09]  /*0080*/  UISETP.GE.U32.AND.EX UP0, UPT, UR7, URZ, UPT, UP0 ;  /* 0x000000ff0700728c */ /* 0x000fd2000bf06100 */
[----:B--2---:R-:W-:Y:S05]  /*0090*/  BRA.U !UP0, `(.L_x_16) ;  /* 0x0000000108287547 */ /* 0x004fea000b800000 */
[----:B------:R-:W0:Y:S01]  /*00a0*/  S2R R0, SR_TID.X ;  /* 0x0000000000007919 */ /* 0x000e220000002100 */
[----:B------:R-:W1:Y:S01]  /*00b0*/  LDCU.64 UR6, c[0x0][0x388] ;  /* 0x00007100ff0677ac */ /* 0x000e620008000a00 */
[----:B------:R-:W2:Y:S01]  /*00c0*/  LDC R5, c[0x0][0x390] ;  /* 0x0000e400ff057b82 */ /* 0x000ea20000000800 */
[----:B0-----:R-:W-:-:S05]  /*00d0*/  IADD3 R0, P0, PT, R0, UR4, RZ ;  /* 0x0000000400007c10 */ /* 0x001fca000ff1e0ff */
[----:B------:R-:W-:Y:S01]  /*00e0*/  IMAD.X R3, RZ, RZ, UR5, P0 ;  /* 0x00000005ff037e24 */ /* 0x000fe200080e06ff */
[----:B-1----:R-:W-:-:S04]  /*00f0*/  LEA R2, P0, R0, UR6, 0x2 ;  /* 0x0000000600027c11 */ /* 0x002fc8000f8010ff */
[----:B------:R-:W-:-:S05]  /*0100*/  LEA.HI.X R3, R0, UR7, R3, 0x2, P0 ;  /* 0x0000000700037c11 */ /* 0x000fca00080f1403 */
[----:B--2---:R-:W-:Y:S04]  /*0110*/  STG.E desc[UR8][R2.64], R5 ;  /* 0x0000000502007986 */ /* 0x004fe8000c101908 */
[----:B------:R-:W-:Y:S01]  /*0120*/  STG.E desc[UR8][R2.64+0x400], R5 ;  /* 0x0004000502007986 */ /* 0x000fe2000c101908 */
[----:B------:R-:W-:Y:S05]  /*0130*/  EXIT ;  /* 0x000000000000794d */ /* 0x000fea0003800000 */
.L_x_16:
[----:B------:R-:W0:Y:S01]  /*0140*/  S2R R0, SR_TID.X ;  /* 0x0000000000007919 */ /* 0x000e220000002100 */
[----:B------:R-:W-:Y:S01]  /*0150*/  IMAD.U32 R2, RZ, RZ, UR7 ;  /* 0x00000007ff027e24 */ /* 0x000fe2000f8e00ff */
[----:B------:R-:W1:Y:S01]  /*0160*/  LDCU.64 UR10, c[0x0][0x388] ;  /* 0x00007100ff0a77ac */ /* 0x000e620008000a00 */
[----:B------:R-:W-:Y:S01]  /*0170*/  IMAD.U32 R4, RZ, RZ, UR7 ;  /* 0x00000007ff047e24 */ /* 0x000fe2000f8e00ff */
[----:B0-----:R-:W-:-:S04]  /*0180*/  ISETP.LT.U32.AND P0, PT, R0, UR6, PT ;  /* 0x0000000600007c0c */ /* 0x001fc8000bf01070 */
[----:B------:R-:W-:Y:S01]  /*0190*/  ISETP.GT.U32.AND.EX P0, PT, R2, RZ, PT, P0 ;  /* 0x000000ff0200720c */ /* 0x000fe20003f04100 */
[C---:B------:R-:W-:Y:S01]  /*01a0*/  VIADD R2, R0.reuse, 0x100 ;  /* 0x0000010000027836 */ /* 0x040fe20000000000 */
[----:B------:R-:W-:-:S04]  /*01b0*/  IADD3 R0, P2, PT, R0, UR4, RZ ;  /* 0x0000000400007c10 */ /* 0x000fc8000ff5e0ff */
[----:B------:R-:W-:Y:S01]  /*01c0*/  ISETP.LT.U32.AND P1, PT, R2, UR6, PT ;  /* 0x0000000602007c0c */ /* 0x000fe2000bf21070 */
[----:B------:R-:W-:Y:S01]  /*01d0*/  IMAD.X R3, RZ, RZ, UR5, P2 ;  /* 0x00000005ff037e24 */ /* 0x000fe200090e06ff */
[----:B-1----:R-:W-:Y:S02]  /*01e0*/  LEA R2, P2, R0, UR10, 0x2 ;  /* 0x0000000a00027c11 */ /* 0x002fe4000f8410ff */
[----:B------:R-:W-:Y:S02]  /*01f0*/  ISETP.GT.U32.AND.EX P1, PT, R4, RZ, PT, P1 ;  /* 0x000000ff0400720c */ /* 0x000fe40003f24110 */
[----:B------:R-:W-:Y:S01]  /*0200*/  LEA.HI.X R3, R0, UR11, R3, 0x2, P2 ;  /* 0x0000000b00037c11 */ /* 0x000fe200090f1403 */
[----:B------:R-:W0:Y:S04]  /*0210*/  @P0 LDC R5, c[0x0][0x390] ;  /* 0x0000e400ff050b82 */ /* 0x000e280000000800 */
[----:B0-----:R0:W-:Y:S06]  /*0220*/  @P0 STG.E desc[UR8][R2.64], R5 ;  /* 0x0000000502000986 */ /* 0x0011ec000c101908 */
[----:B------:R-:W-:Y:S05]  /*0230*/  @!P1 EXIT ;  /* 0x000000000000994d */ /* 0x000fea0003800000 */
[----:B0-----:R-:W0:Y:S02]  /*0240*/  LDC R5, c[0x0][0x390] ;  /* 0x0000e400ff057b82 */ /* 0x001e240000000800 */
[----:B0-----:R-:W-:Y:S01]  /*0250*/  STG.E desc[UR8][R2.64+0x400], R5 ;  /* 0x0004000502007986 */ /* 0x001fe2000c101908 */
[----:B------:R-:W-:Y:S05]  /*0260*/  EXIT ;  /* 0x000000000000794d */ /* 0x000fea0003800000 */
.L_x_17:
        /* <DEDUP_REMOVED lines=9> */
.L_x_23:


//--------------------- .text._ZN3cub18CUB_300001_SM_10006detail11EmptyKernelIvEEvv --------------------------
	.section	.text._ZN3cub18CUB_300001_SM_10006detail11EmptyKernelIvEEvv,"ax",@progbits
	.align	128
        .global         _ZN3cub18CUB_300001_SM_10006detail11EmptyKernelIvEEvv
        .type           _ZN3cub18CUB_300001_SM_10006detail11EmptyKernelIvEEvv,@function
        .size           _ZN3cub18CUB_300001_SM_10006detail11EmptyKernelIvEEvv,(.L_x_24 - _ZN3cub18CUB_300001_SM_10006detail11EmptyKernelIvEEvv)
        .other          _ZN3cub18CUB_300001_SM_10006detail11EmptyKernelIvEEvv,@"STO_CUDA_ENTRY STV_DEFAULT"
_ZN3cub18CUB_300001_SM_10006detail11EmptyKernelIvEEvv:
.text._ZN3cub18CUB_300001_SM_10006detail11EmptyKernelIvEEvv:
[----:B------:R-:W-:Y:S01]  /*0000*/  LDC R1, c[0x0][0x37c] ;  /* 0x0000df00ff017b82 */ /* 0x000fe20000000800 */
[----:B------:R-:W-:Y:S05]  /*0010*/  EXIT ;  /* 0x000000000000794d */ /* 0x000fea0003800000 */
.L_x_18:
        /* <DEDUP_REMOVED lines=14> */
.L_x_24:


//--------------------- .nv.shared.reserved.0     --------------------------
	.section	.nv.shared.reserved.0,"aw",@nobits
	.weak		__nv_reservedSMEM_offset_0_alias
	.size		__nv_reservedSMEM_offset_0_alias, 0, 64
	.other		__nv_reservedSMEM_offset_0_alias,@"STO_CUDA_RESERVED_SHARED STV_DEFAULT"
__nv_reservedSMEM_offset_0_alias:
	.zero		0
	.zero		64


//--------------------- .nv.global                --------------------------
	.section	.nv.global,"aw",@nobits
.nv.global:
	.type		_ZN30_INTERNAL_05e746bf_4_k_cu_main6thrust24THRUST_300001_SM_1000_NS12placeholders2_8E,@object
	.size		_ZN30_INTERNAL_05e746bf_4_k_cu_main6thrust24THRUST_300001_SM_1000_NS12placeholders2_8E,(_ZN30_INTERNAL_05e746bf_4_k_cu_main4cuda3std3__432_GLOBAL__N__05e746bf_4_k_cu_main6ignoreE - _ZN30_INTERNAL_05e746bf_4_k_cu_main6thrust24THRUST_300001_SM_1000_NS12placeholders2_8E)
_ZN30_INTERNAL_05e746bf_4_k_cu_main6thrust24THRUST_300001_SM_1000_NS12placeholders2_8E:
	.zero		1
	.type		_ZN30_INTERNAL_05e746bf_4_k_cu_main4cuda3std3__432_GLOBAL__N__05e746bf_4_k_cu_main6ignoreE,@object
	.size		_ZN30_INTERNAL_05e746bf_4_k_cu_main4cuda3std3__432_GLOBAL__N__05e746bf_4_k_cu_main6ignoreE,(_ZN30_INTERNAL_05e746bf_4_k_cu_main4cuda3std6ranges3__45__cpo4dataE - _ZN30_INTERNAL_05e746bf_4_k_cu_main4cuda3std3__432_GLOBAL__N__05e746bf_4_k_cu_main6ignoreE)
_ZN30_INTERNAL_05e746bf_4_k_cu_main4cuda3std3__432_GLOBAL__N__05e746bf_4_k_cu_main6ignoreE:
	.zero		1
	.type		_ZN30_INTERNAL_05e746bf_4_k_cu_main4cuda3std6ranges3__45__cpo4dataE,@object
	.size		_ZN30_INTERNAL_05e746bf_4_k_cu_main4cuda3std6ranges3__45__cpo4dataE,(_ZN30_INTERNAL_05e746bf_4_k_cu_main6thrust24THRUST_300001_SM_1000_NS6system3cpp3parE - _ZN30_INTERNAL_05e746bf_4_k_cu_main4cuda3std6ranges3__45__cpo4dataE)
_ZN30_INTERNAL_05e746bf_4_k_cu_main4cuda3std6ranges3__45__cpo4dataE:
	.zero		1
	.type		_ZN30_INTERNAL_05e746bf_4_k_cu_main6thrust24THRUST_300001_SM_1000_NS6system3cpp3parE,@object
	.size		_ZN30_INTERNAL_05e746bf_4_k_cu_main6thrust24THRUST_300001_SM_1000_NS6system3cpp3parE,(_ZN30_INTERNAL_05e746bf_4_k_cu_main4cuda3std3__45__cpo5beginE - _ZN30_INTERNAL_05e746bf_4_k_cu_main6thrust24THRUST_300001_SM_1000_NS6system3cpp3parE)
_ZN30_INTERNAL_05e746bf_4_k_cu_main6thrust24THRUST_300001_SM_1000_NS6system3cpp3parE:
	.zero		1
	.type		_ZN30_INTERNAL_05e746bf_4_k_cu_main4cuda3std3__45__cpo5beginE,@object
	.size		_ZN30_INTERNAL_05e746bf_4_k_cu_main4cuda3std3__45__cpo5beginE,(_ZN30_INTERNAL_05e746bf_4_k_cu_main4cuda3std6ranges3__45__cpo5beginE - _ZN30_INTERNAL_05e746bf_4_k_cu_main4cuda3std3__45__cpo5beginE)
_ZN30_INTERNAL_05e746bf_4_k_cu_main4cuda3std3__45__cpo5beginE:
	.zero		1
	.type		_ZN30_INTERNAL_05e746bf_4_k_cu_main4cuda3std6ranges3__45__cpo5beginE,@object
	.size		_ZN30_INTERNAL_05e746bf_4_k_cu_main4cuda3std6ranges3__45__cpo5beginE,(_ZN30_INTERNAL_05e746bf_4_k_cu_main6thrust24THRUST_300001_SM_1000_NS6deviceE - _ZN30_INTERNAL_05e746bf_4_k_cu_main4cuda3std6ranges3__45__cpo5beginE)
_ZN30_INTERNAL_05e746bf_4_k_cu_main4cuda3std6ranges3__45__cpo5beginE:
	.zero		1
	.type		_ZN30_INTERNAL_05e746bf_4_k_cu_main6thrust24THRUST_300001_SM_1000_NS6deviceE,@object
	.size		_ZN30_INTERNAL_05e746bf_4_k_cu_main6thrust24THRUST_300001_SM_1000_NS6deviceE,(_ZN30_INTERNAL_05e746bf_4_k_cu_main4cuda3std3__47nulloptE - _ZN30_INTERNAL_05e746bf_4_k_cu_main6thrust24THRUST_300001_SM_1000_NS6deviceE)
_ZN30_INTERNAL_05e746bf_4_k_cu_main6thrust24THRUST_300001_SM_1000_NS6deviceE:
	.zero		1
	.type		_ZN30_INTERNAL_05e746bf_4_k_cu_main4cuda3std3__47nulloptE,@object
	.size		_ZN30_INTERNAL_05e746bf_4_k_cu_main4cuda3std3__47nulloptE,(_ZN30_INTERNAL_05e746bf_4_k_cu_main4cuda3std6ranges3__45__cpo8distanceE - _ZN30_INTERNAL_05e746bf_4_k_cu_main4cuda3std3__47nulloptE)
_ZN30_INTERNAL_05e746bf_4_k_cu_main4cuda3std3__47nulloptE:
	.zero		1
	.type		_ZN30_INTERNAL_05e746bf_4_k_cu_main4cuda3std6ranges3__45__cpo8distanceE,@object
	.size		_ZN30_INTERNAL_05e746bf_4_k_cu_main4cuda3std6ranges3__45__cpo8distanceE,(_ZN30_INTERNAL_05e746bf_4_k_cu_main6thrust24THRUST_300001_SM_1000_NS12placeholders2_4E - _ZN30_INTERNAL_05e746bf_4_k_cu_main4cuda3std6ranges3__45__cpo8distanceE)
_ZN30_INTERNAL_05e746bf_4_k_cu_main4cuda3std6ranges3__45__cpo8distanceE:
	.zero		1
	.type		_ZN30_INTERNAL_05e746bf_4_k_cu_main6thrust24THRUST_300001_SM_1000_NS12placeholders2_4E,@object
	.size		_ZN30_INTERNAL_05e746bf_4_k_cu_main6thrust24THRUST_300001_SM_1000_NS12placeholders2_4E,(_ZN30_INTERNAL_05e746bf_4_k_cu_main4cuda3std3__45__cpo6rbeginE - _ZN30_INTERNAL_05e746bf_4_k_cu_main6thrust24THRUST_300001_SM_1000_NS12placeholders2_4E)
_ZN30_INTERNAL_05e746bf_4_k_cu_main6thrust24THRUST_300001_SM_1000_NS12placeholders2_4E:
	.zero		1
	.type		_ZN30_INTERNAL_05e746bf_4_k_cu_main4cuda3std3__45__cpo6rbeginE,@object
	.size		_ZN30_INTERNAL_05e746bf_4_k_cu_main4cuda3std3__45__cpo6rbeginE,(_ZN30_INTERNAL_05e746bf_4_k_cu_main4cuda3std6ranges3__45__cpo7advanceE - _ZN30_INTERNAL_05e746bf_4_k_cu_main4cuda3std3__45__cpo6rbeginE)
_ZN30_INTERNAL_05e746bf_4_k_cu_main4cuda3std3__45__cpo6rbeginE:
	.zero		1
	.type		_ZN30_INTERNAL_05e746bf_4_k_cu_main4cuda3std6ranges3__45__cpo7advanceE,@object
	.size		_ZN30_INTERNAL_05e746bf_4_k_cu_main4cuda3std6ranges3__45__cpo7advanceE,(_ZN30_INTERNAL_05e746bf_4_k_cu_main6thrust24THRUST_300001_SM_1000_NS12placeholders3_10E - _ZN30_INTERNAL_05e746bf_4_k_cu_main4cuda3std6ranges3__45__cpo7advanceE)
_ZN30_INTERNAL_05e746bf_4_k_cu_main4cuda3std6ranges3__45__cpo7advanceE:
	.zero		1
	.type		_ZN30_INTERNAL_05e746bf_4_k_cu_main6thrust24THRUST_300001_SM_1000_NS12placeholders3_10E,@object
	.size		_ZN30_INTERNAL_05e746bf_4_k_cu_main6thrust24THRUST_300001_SM_1000_NS12placeholders3_10E,(_ZN30_INTERNAL_05e746bf_4_k_cu_main4cuda3std3__48in_placeE - _ZN30_INTERNAL_05e746bf_4_k_cu_main6thrust24THRUST_300001_SM_1000_NS12placeholders3_10E)
_ZN30_INTERNAL_05e746bf_4_k_cu_main6thrust24THRUST_300001_SM_1000_NS12placeholders3_10E:
	.zero		1
	.type		_ZN30_INTERNAL_05e746bf_4_k_cu_main4cuda3std3__48in_placeE,@object
	.size		_ZN30_INTERNAL_05e746bf_4_k_cu_main4cuda3std3__48in_placeE,(_ZN30_INTERNAL_05e746bf_4_k_cu_main4cuda3std6ranges3__45__cpo4sizeE - _ZN30_INTERNAL_05e746bf_4_k_cu_main4cuda3std3__48in_placeE)
_ZN30_INTERNAL_05e746bf_4_k_cu_main4cuda3std3__48in_placeE:
	.zero		1
	.type		_ZN30_INTERNAL_05e746bf_4_k_cu_main4cuda3std6ranges3__45__cpo4sizeE,@object
	.size		_ZN30_INTERNAL_05e746bf_4_k_cu_main4cuda3std6ranges3__45__cpo4sizeE,(_ZN30_INTERNAL_05e746bf_4_k_cu_main6thrust24THRUST_300001_SM_1000_NS12placeholders2_2E - _ZN30_INTERNAL_05e746bf_4_k_cu_main4cuda3std6ranges3__45__cpo4sizeE)
_ZN30_INTERNAL_05e746bf_4_k_cu_main4cuda3std6ranges3__45__cpo4sizeE:
	.zero		1
	.type		_ZN30_INTERNAL_05e746bf_4_k_cu_main6thrust24THRUST_300001_SM_1000_NS12placeholders2_2E,@object
	.size		_ZN30_INTERNAL_05e746bf_4_k_cu_main6thrust24THRUST_300001_SM_1000_NS12placeholders2_2E,(_ZN30_INTERNAL_05e746bf_4_k_cu_main4cuda3std3__45__cpo6cbeginE - _ZN30_INTERNAL_05e746bf_4_k_cu_main6thrust24THRUST_300001_SM_1000_NS12placeholders2_2E)
_ZN30_INTERNAL_05e746bf_4_k_cu_main6thrust24THRUST_300001_SM_1000_NS12placeholders2_2E:
	.zero		1
	.type		_ZN30_INTERNAL_05e746bf_4_k_cu_main4cuda3std3__45__cpo6cbeginE,@object
	.size		_ZN30_INTERNAL_05e746bf_4_k_cu_main4cuda3std3__45__cpo6cbeginE,(_ZN30_INTERNAL_05e746bf_4_k_cu_main4cuda3std6ranges3__45__cpo6cbeginE - _ZN30_INTERNAL_05e746bf_4_k_cu_main4cuda3std3__45__cpo6cbeginE)
_ZN30_INTERNAL_05e746bf_4_k_cu_main4cuda3std3__45__cpo6cbeginE:
	.zero		1
	.type		_ZN30_INTERNAL_05e746bf_4_k_cu_main4cuda3std6ranges3__45__cpo6cbeginE,@object
	.size		_ZN30_INTERNAL_05e746bf_4_k_cu_main4cuda3std6ranges3__45__cpo6cbeginE,(_ZN30_INTERNAL_05e746bf_4_k_cu_main6thrust24THRUST_300001_SM_1000_NS12placeholders2_6E - _ZN30_INTERNAL_05e746bf_4_k_cu_main4cuda3std6ranges3__45__cpo6cbeginE)
_ZN30_INTERNAL_05e746bf_4_k_cu_main4cuda3std6ranges3__45__cpo6cbeginE:
	.zero		1
	.type		_ZN30_INTERNAL_05e746bf_4_k_cu_main6thrust24THRUST_300001_SM_1000_NS12placeholders2_6E,@object
	.size		_ZN30_INTERNAL_05e746bf_4_k_cu_main6thrust24THRUST_300001_SM_1000_NS12placeholders2_6E,(_ZN30_INTERNAL_05e746bf_4_k_cu_main4cuda3std3__45__cpo7crbeginE - _ZN30_INTERNAL_05e746bf_4_k_cu_main6thrust24THRUST_300001_SM_1000_NS12placeholders2_6E)
_ZN30_INTERNAL_05e746bf_4_k_cu_main6thrust24THRUST_300001_SM_1000_NS12placeholders2_6E:
	.zero		1
	.type		_ZN30_INTERNAL_05e746bf_4_k_cu_main4cuda3std3__45__cpo7crbeginE,@object
	.size		_ZN30_INTERNAL_05e746bf_4_k_cu_main4cuda3std3__45__cpo7crbeginE,(_ZN30_INTERNAL_05e746bf_4_k_cu_main4cuda3std6ranges3__45__cpo4nextE - _ZN30_INTERNAL_05e746bf_4_k_cu_main4cuda3std3__45__cpo7crbeginE)
_ZN30_INTERNAL_05e746bf_4_k_cu_main4cuda3std3__45__cpo7crbeginE:
	.zero		1
	.type		_ZN30_INTERNAL_05e746bf_4_k_cu_main4cuda3std6ranges3__45__cpo4nextE,@object
	.size		_ZN30_INTERNAL_05e746bf_4_k_cu_main4cuda3std6ranges3__45__cpo4nextE,(_ZN30_INTERNAL_05e746bf_4_k_cu_main4cuda3std6ranges3__45__cpo4swapE - _ZN30_INTERNAL_05e746bf_4_k_cu_main4cuda3std6ranges3__45__cpo4nextE)
_ZN30_INTERNAL_05e746bf_4_k_cu_main4cuda3std6ranges3__45__cpo4nextE:
	.zero		1
	.type		_ZN30_INTERNAL_05e746bf_4_k_cu_main4cuda3std6ranges3__45__cpo4swapE,@object
	.size		_ZN30_INTERNAL_05e746bf_4_k_cu_main4cuda3std6ranges3__45__cpo4swapE,(_ZN30_INTERNAL_05e746bf_4_k_cu_main6thrust24THRUST_300001_SM_1000_NS8cuda_cub10par_nosyncE - _ZN30_INTERNAL_05e746bf_4_k_cu_main4cuda3std6ranges3__45__cpo4swapE)
_ZN30_INTERNAL_05e746bf_4_k_cu_main4cuda3std6ranges3__45__cpo4swapE:
	.zero		1
	.type		_ZN30_INTERNAL_05e746bf_4_k_cu_main6thrust24THRUST_300001_SM_1000_NS8cuda_cub10par_nosyncE,@object
	.size		_ZN30_INTERNAL_05e746bf_4_k_cu_main6thrust24THRUST_300001_SM_1000_NS8cuda_cub10par_nosyncE,(_ZN30_INTERNAL_05e746bf_4_k_cu_main6thrust24THRUST_300001_SM_1000_NS3seqE - _ZN30_INTERNAL_05e746bf_4_k_cu_main6thrust24THRUST_300001_SM_1000_NS8cuda_cub10par_nosyncE)
_ZN30_INTERNAL_05e746bf_4_k_cu_main6thrust24THRUST_300001_SM_1000_NS8cuda_cub10par_nosyncE:
	.zero		1
	.type		_ZN30_INTERNAL_05e746bf_4_k_cu_main6thrust24THRUST_300001_SM_1000_NS3seqE,@object
	.size		_ZN30_INTERNAL_05e746bf_4_k_cu_main6thrust24THRUST_300001_SM_1000_NS3seqE,(_ZN30_INTERNAL_05e746bf_4_k_cu_main4cuda3std3__420unreachable_sentinelE - _ZN30_INTERNAL_05e746bf_4_k_cu_main6thrust24THRUST_300001_SM_1000_NS3seqE)
_ZN30_INTERNAL_05e746bf_4_k_cu_main6thrust24THRUST_300001_SM_1000_NS3seqE:
	.zero		1
	.type		_ZN30_INTERNAL_05e746bf_4_k_cu_main4cuda3std3__420unreachable_sentinelE,@object
	.size		_ZN30_INTERNAL_05e746bf_4_k_cu_main4cuda3std3__420unreachable_sentinelE,(_ZN30_INTERNAL_05e746bf_4_k_cu_main4cuda3std6ranges3__45__cpo5ssizeE - _ZN30_INTERNAL_05e746bf_4_k_cu_main4cuda3std3__420unreachable_sentinelE)
_ZN30_INTERNAL_05e746bf_4_k_cu_main4cuda3std3__420unreachable_sentinelE:
	.zero		1
	.type		_ZN30_INTERNAL_05e746bf_4_k_cu_main4cuda3std6ranges3__45__cpo5ssizeE,@object
	.size		_ZN30_INTERNAL_05e746bf_4_k_cu_main4cuda3std6ranges3__45__cpo5ssizeE,(_ZN30_INTERNAL_05e746bf_4_k_cu_main6thrust24THRUST_300001_SM_1000_NS12placeholders2_3E - _ZN30_INTERNAL_05e746bf_4_k_cu_main4cuda3std6ranges3__45__cpo5ssizeE)
_ZN30_INTERNAL_05e746bf_4_k_cu_main4cuda3std6ranges3__45__cpo5ssizeE:
	.zero		1
	.type		_ZN30_INTERNAL_05e746bf_4_k_cu_main6thrust24THRUST_300001_SM_1000_NS12placeholders2_3E,@object
	.size		_ZN30_INTERNAL_05e746bf_4_k_cu_main6thrust24THRUST_300001_SM_1000_NS12placeholders2_3E,(_ZN30_INTERNAL_05e746bf_4_k_cu_main4cuda3std3__45__cpo4cendE - _ZN30_INTERNAL_05e746bf_4_k_cu_main6thrust24THRUST_300001_SM_1000_NS12placeholders2_3E)
_ZN30_INTERNAL_05e746bf_4_k_cu_main6thrust24THRUST_300001_SM_1000_NS12placeholders2_3E:
	.zero		1
	.type		_ZN30_INTERNAL_05e746bf_4_k_cu_main4cuda3std3__45__cpo4cendE,@object
	.size		_ZN30_INTERNAL_05e746bf_4_k_cu_main4cuda3std3__45__cpo4cendE,(_ZN30_INTERNAL_05e746bf_4_k_cu_main4cuda3std6ranges3__45__cpo4cendE - _ZN30_INTERNAL_05e746bf_4_k_cu_main4cuda3std3__45__cpo4cendE)
_ZN30_INTERNAL_05e746bf_4_k_cu_main4cuda3std3__45__cpo4cendE:
	.zero		1
	.type		_ZN30_INTERNAL_05e746bf_4_k_cu_main4cuda3std6ranges3__45__cpo4cendE,@object
	.size		_ZN30_INTERNAL_05e746bf_4_k_cu_main4cuda3std6ranges3__45__cpo4cendE,(_ZN30_INTERNAL_05e746bf_4_k_cu_main6thrust24THRUST_300001_SM_1000_NS12placeholders2_7E - _ZN30_INTERNAL_05e746bf_4_k_cu_main4cuda3std6ranges3__45__cpo4cendE)
_ZN30_INTERNAL_05e746bf_4_k_cu_main4cuda3std6ranges3__45__cpo4cendE:
	.zero		1
	.type		_ZN30_INTERNAL_05e746bf_4_k_cu_main6thrust24THRUST_300001_SM_1000_NS12placeholders2_7E,@object
	.size		_ZN30_INTERNAL_05e746bf_4_k_cu_main6thrust24THRUST_300001_SM_1000_NS12placeholders2_7E,(_ZN30_INTERNAL_05e746bf_4_k_cu_main4cuda3std3__45__cpo5crendE - _ZN30_INTERNAL_05e746bf_4_k_cu_main6thrust24THRUST_300001_SM_1000_NS12placeholders2_7E)
_ZN30_INTERNAL_05e746bf_4_k_cu_main6thrust24THRUST_300001_SM_1000_NS12placeholders2_7E:
	.zero		1
	.type		_ZN30_INTERNAL_05e746bf_4_k_cu_main4cuda3std3__45__cpo5crendE,@object
	.size		_ZN30_INTERNAL_05e746bf_4_k_cu_main4cuda3std3__45__cpo5crendE,(_ZN30_INTERNAL_05e746bf_4_k_cu_main4cuda3std6ranges3__45__cpo4prevE - _ZN30_INTERNAL_05e746bf_4_k_cu_main4cuda3std3__45__cpo5crendE)
_ZN30_INTERNAL_05e746bf_4_k_cu_main4cuda3std3__45__cpo5crendE:
	.zero		1
	.type		_ZN30_INTERNAL_05e746bf_4_k_cu_main4cuda3std6ranges3__45__cpo4prevE,@object
	.size		_ZN30_INTERNAL_05e746bf_4_k_cu_main4cuda3std6ranges3__45__cpo4prevE,(_ZN30_INTERNAL_05e746bf_4_k_cu_main4cuda3std6ranges3__45__cpo9iter_moveE - _ZN30_INTERNAL_05e746bf_4_k_cu_main4cuda3std6ranges3__45__cpo4prevE)
_ZN30_INTERNAL_05e746bf_4_k_cu_main4cuda3std6ranges3__45__cpo4prevE:
	.zero		1
	.type		_ZN30_INTERNAL_05e746bf_4_k_cu_main4cuda3std6ranges3__45__cpo9iter_moveE,@object
	.size		_ZN30_INTERNAL_05e746bf_4_k_cu_main4cuda3std6ranges3__45__cpo9iter_moveE,(_ZN30_INTERNAL_05e746bf_4_k_cu_main6thrust24THRUST_300001_SM_1000_NS6system6detail10sequential3seqE - _ZN30_INTERNAL_05e746bf_4_k_cu_main4cuda3std6ranges3__45__cpo9iter_moveE)
_ZN30_INTERNAL_05e746bf_4_k_cu_main4cuda3std6ranges3__45__cpo9iter_moveE:
	.zero		1
	.type		_ZN30_INTERNAL_05e746bf_4_k_cu_main6thrust24THRUST_300001_SM_1000_NS6system6detail10sequential3seqE,@object
	.size		_ZN30_INTERNAL_05e746bf_4_k_cu_main6thrust24THRUST_300001_SM_1000_NS6system6detail10sequential3seqE,(_ZN30_INTERNAL_05e746bf_4_k_cu_main6thrust24THRUST_300001_SM_1000_NS12placeholders2_9E - _ZN30_INTERNAL_05e746bf_4_k_cu_main6thrust24THRUST_300001_SM_1000_NS6system6detail10sequential3seqE)
_ZN30_INTERNAL_05e746bf_4_k_cu_main6thrust24THRUST_300001_SM_1000_NS6system6detail10sequential3seqE:
	.zero		1
	.type		_ZN30_INTERNAL_05e746bf_4_k_cu_main6thrust24THRUST_300001_SM_1000_NS12placeholders2_9E,@object
	.size		_ZN30_INTERNAL_05e746bf_4_k_cu_main6thrust24THRUST_300001_SM_1000_NS12placeholders2_9E,(_ZN30_INTERNAL_05e746bf_4_k_cu_main4cuda3std3__419piecewise_constructE - _ZN30_INTERNAL_05e746bf_4_k_cu_main6thrust24THRUST_300001_SM_1000_NS12placeholders2_9E)
_ZN30_INTERNAL_05e746bf_4_k_cu_main6thrust24THRUST_300001_SM_1000_NS12placeholders2_9E:
	.zero		1
	.type		_ZN30_INTERNAL_05e746bf_4_k_cu_main4cuda3std3__419piecewise_constructE,@object
	.size		_ZN30_INTERNAL_05e746bf_4_k_cu_main4cuda3std3__419piecewise_constructE,(_ZN30_INTERNAL_05e746bf_4_k_cu_main4cuda3std6ranges3__45__cpo5cdataE - _ZN30_INTERNAL_05e746bf_4_k_cu_main4cuda3std3__419piecewise_constructE)
_ZN30_INTERNAL_05e746bf_4_k_cu_main4cuda3std3__419piecewise_constructE:
	.zero		1
	.type		_ZN30_INTERNAL_05e746bf_4_k_cu_main4cuda3std6ranges3__45__cpo5cdataE,@object
	.size		_ZN30_INTERNAL_05e746bf_4_k_cu_main4cuda3std6ranges3__45__cpo5cdataE,(_ZN30_INTERNAL_05e746bf_4_k_cu_main6thrust24THRUST_300001_SM_1000_NS12placeholders2_1E - _ZN30_INTERNAL_05e746bf_4_k_cu_main4cuda3std6ranges3__45__cpo5cdataE)
_ZN30_INTERNAL_05e746bf_4_k_cu_main4cuda3std6ranges3__45__cpo5cdataE:
	.zero		1
	.type		_ZN30_INTERNAL_05e746bf_4_k_cu_main6thrust24THRUST_300001_SM_1000_NS12placeholders2_1E,@object
	.size		_ZN30_INTERNAL_05e746bf_4_k_cu_main6thrust24THRUST_300001_SM_1000_NS12placeholders2_1E,(_ZN30_INTERNAL_05e746bf_4_k_cu_main4cuda3std3__45__cpo3endE - _ZN30_INTERNAL_05e746bf_4_k_cu_main6thrust24THRUST_300001_SM_1000_NS12placeholders2_1E)
_ZN30_INTERNAL_05e746bf_4_k_cu_main6thrust24THRUST_300001_SM_1000_NS12placeholders2_1E:
	.zero		1
	.type		_ZN30_INTERNAL_05e746bf_4_k_cu_main4cuda3std3__45__cpo3endE,@object
	.size		_ZN30_INTERNAL_05e746bf_4_k_cu_main4cuda3std3__45__cpo3endE,(_ZN30_INTERNAL_05e746bf_4_k_cu_main4cuda3std6ranges3__45__cpo3endE - _ZN30_INTERNAL_05e746bf_4_k_cu_main4cuda3std3__45__cpo3endE)
_ZN30_INTERNAL_05e746bf_4_k_cu_main4cuda3std3__45__cpo3endE:
	.zero		1
	.type		_ZN30_INTERNAL_05e746bf_4_k_cu_main4cuda3std6ranges3__45__cpo3endE,@object
	.size		_ZN30_INTERNAL_05e746bf_4_k_cu_main4cuda3std6ranges3__45__cpo3endE,(_ZN30_INTERNAL_05e746bf_4_k_cu_main6thrust24THRUST_300001_SM_1000_NS12placeholders2_5E - _ZN30_INTERNAL_05e746bf_4_k_cu_main4cuda3std6ranges3__45__cpo3endE)
_ZN30_INTERNAL_05e746bf_4_k_cu_main4cuda3std6ranges3__45__cpo3endE:
	.zero		1
	.type		_ZN30_INTERNAL_05e746bf_4_k_cu_main6thrust24THRUST_300001_SM_1000_NS12placeholders2_5E,@object
	.size		_ZN30_INTERNAL_05e746bf_4_k_cu_main6thrust24THRUST_300001_SM_1000_NS12placeholders2_5E,(_ZN30_INTERNAL_05e746bf_4_k_cu_main4cuda3std3__45__cpo4rendE - _ZN30_INTERNAL_05e746bf_4_k_cu_main6thrust24THRUST_300001_SM_1000_NS12placeholders2_5E)
_ZN30_INTERNAL_05e746bf_4_k_cu_main6thrust24THRUST_300001_SM_1000_NS12placeholders2_5E:
	.zero		1
	.type		_ZN30_INTERNAL_05e746bf_4_k_cu_main4cuda3std3__45__cpo4rendE,@object
	.size		_ZN30_INTERNAL_05e746bf_4_k_cu_main4cuda3std3__45__cpo4rendE,(_ZN30_INTERNAL_05e746bf_4_k_cu_main4cuda3std6ranges3__45__cpo9iter_swapE - _ZN30_INTERNAL_05e746bf_4_k_cu_main4cuda3std3__45__cpo4rendE)
_ZN30_INTERNAL_05e746bf_4_k_cu_main4cuda3std3__45__cpo4rendE:
	.zero		1
	.type		_ZN30_INTERNAL_05e746bf_4_k_cu_main4cuda3std6ranges3__45__cpo9iter_swapE,@object
	.size		_ZN30_INTERNAL_05e746bf_4_k_cu_main4cuda3std6ranges3__45__cpo9iter_swapE,(_ZN30_INTERNAL_05e746bf_4_k_cu_main4cuda3std3__48unexpectE - _ZN30_INTERNAL_05e746bf_4_k_cu_main4cuda3std6ranges3__45__cpo9iter_swapE)
_ZN30_INTERNAL_05e746bf_4_k_cu_main4cuda3std6ranges3__45__cpo9iter_swapE:
	.zero		1
	.type		_ZN30_INTERNAL_05e746bf_4_k_cu_main4cuda3std3__48unexpectE,@object
	.size		_ZN30_INTERNAL_05e746bf_4_k_cu_main4cuda3std3__48unexpectE,(_ZN30_INTERNAL_05e746bf_4_k_cu_main6thrust24THRUST_300001_SM_1000_NS8cuda_cub3parE - _ZN30_INTERNAL_05e746bf_4_k_cu_main4cuda3std3__48unexpectE)
_ZN30_INTERNAL_05e746bf_4_k_cu_main4cuda3std3__48unexpectE:
	.zero		1
	.type		_ZN30_INTERNAL_05e746bf_4_k_cu_main6thrust24THRUST_300001_SM_1000_NS8cuda_cub3parE,@object
	.size		_ZN30_INTERNAL_05e746bf_4_k_cu_main6thrust24THRUST_300001_SM_1000_NS8cuda_cub3parE,(.L_29 - _ZN30_INTERNAL_05e746bf_4_k_cu_main6thrust24THRUST_300001_SM_1000_NS8cuda_cub3parE)
_ZN30_INTERNAL_05e746bf_4_k_cu_main6thrust24THRUST_300001_SM_1000_NS8cuda_cub3parE:
	.zero		1
.L_29:


//--------------------- .nv.constant0._ZN3cub18CUB_300001_SM_10006detail8for_each13static_kernelINS2_12policy_hub_t12policy_500_tElN6thrust24THRUST_300001_SM_1000_NS8cuda_cub11__transform17unary_transform_fINS7_20permutation_iteratorINS7_6detail15normal_iteratorINS7_10device_ptrIiEEEEPiEESG_SG_N4cuda3std3__410__identityESM_EEEEvT0_T1_ --------------------------
	.section	.nv.constant0._ZN3cub18CUB_300001_SM_10006detail8for_each13static_kernelINS2_12policy_hub_t12policy_500_tElN6thrust24THRUST_300001_SM_1000_NS8cuda_cub11__transform17unary_transform_fINS7_20permutation_iteratorINS7_6detail15normal_iteratorINS7_10device_ptrIiEEEEPiEESG_SG_N4cuda3std3__410__identityESM_EEEEvT0_T1_,"a",@progbits
	.sectionflags	@""
	.align	4
.nv.constant0._ZN3cub18CUB_300001_SM_10006detail8for_each13static_kernelINS2_12policy_hub_t12policy_500_tElN6thrust24THRUST_300001_SM_1000_NS8cuda_cub11__transform17unary_transform_fINS7_20permutation_iteratorINS7_6detail15normal_iteratorINS7_10device_ptrIiEEEEPiEESG_SG_N4cuda3std3__410__identityESM_EEEEvT0_T1_:
	.zero		944


//--------------------- .nv.constant0._ZN3cub18CUB_300001_SM_10006detail8for_each13static_kernelINS2_12policy_hub_t12policy_500_tElN6thrust24THRUST_300001_SM_1000_NS8cuda_cub11__transform17unary_transform_fINS7_20permutation_iteratorINS7_6detail15normal_iteratorINS7_10device_ptrIiEEEESG_EESG_SG_N4cuda3std3__410__identityESL_EEEEvT0_T1_ --------------------------
	.section	.nv.constant0._ZN3cub18CUB_300001_SM_10006detail8for_each13static_kernelINS2_12policy_hub_t12policy_500_tElN6thrust24THRUST_300001_SM_1000_NS8cuda_cub11__transform17unary_transform_fINS7_20permutation_iteratorINS7_6detail15normal_iteratorINS7_10device_ptrIiEEEESG_EESG_SG_N4cuda3std3__410__identityESL_EEEEvT0_T1_,"a",@progbits
	.sectionflags	@""
	.align	4
.nv.constant0._ZN3cub18CUB_300001_SM_10006detail8for_each13static_kernelINS2_12policy_hub_t12policy_500_tElN6thrust24THRUST_300001_SM_1000_NS8cuda_cub11__transform17unary_transform_fINS7_20permutation_iteratorINS7_6detail15normal_iteratorINS7_10device_ptrIiEEEESG_EESG_SG_N4cuda3std3__410__identityESL_EEEEvT0_T1_:
	.zero		944


//--------------------- .nv.constant0._ZN3cub18CUB_300001_SM_10006detail8for_each13static_kernelINS2_12policy_hub_t12policy_500_tElN6thrust24THRUST_300001_SM_1000_NS8cuda_cub11__transform17unary_transform_fINS7_20permutation_iteratorINS7_6detail15normal_iteratorINS7_10device_ptrIiEEEEPiEESG_SG_N4cuda3std3__410__identityE17is_less_than_zeroEEEEvT0_T1_ --------------------------
	.section	.nv.constant0._ZN3cub18CUB_300001_SM_10006detail8for_each13static_kernelINS2_12policy_hub_t12policy_500_tElN6thrust24THRUST_300001_SM_1000_NS8cuda_cub11__transform17unary_transform_fINS7_20permutation_iteratorINS7_6detail15normal_iteratorINS7_10device_ptrIiEEEEPiEESG_SG_N4cuda3std3__410__identityE17is_less_than_zeroEEEEvT0_T1_,"a",@progbits
	.sectionflags	@""
	.align	4
.nv.constant0._ZN3cub18CUB_300001_SM_10006detail8for_each13static_kernelINS2_12policy_hub_t12policy_500_tElN6thrust24THRUST_300001_SM_1000_NS8cuda_cub11__transform17unary_transform_fINS7_20permutation_iteratorINS7_6detail15normal_iteratorINS7_10device_ptrIiEEEEPiEESG_SG_N4cuda3std3__410__identityE17is_less_than_zeroEEEEvT0_T1_:
	.zero		944


//--------------------- .nv.constant0._ZN3cub18CUB_300001_SM_10006detail8for_each13static_kernelINS2_12policy_hub_t12policy_500_tElN6thrust24THRUST_300001_SM_1000_NS8cuda_cub11__transform17unary_transform_fINS7_20permutation_iteratorINS7_6detail15normal_iteratorINS7_10device_ptrIiEEEESG_EESG_SG_N4cuda3std3__410__identityE17is_less_than_zeroEEEEvT0_T1_ --------------------------
	.section	.nv.constant0._ZN3cub18CUB_300001_SM_10006detail8for_each13static_kernelINS2_12policy_hub_t12policy_500_tElN6thrust24THRUST_300001_SM_1000_NS8cuda_cub11__transform17unary_transform_fINS7_20permutation_iteratorINS7_6detail15normal_iteratorINS7_10device_ptrIiEEEESG_EESG_SG_N4cuda3std3__410__identityE17is_less_than_zeroEEEEvT0_T1_,"a",@progbits
	.sectionflags	@""
	.align	4
.nv.constant0._ZN3cub18CUB_300001_SM_10006detail8for_each13static_kernelINS2_12policy_hub_t12policy_500_tElN6thrust24THRUST_300001_SM_1000_NS8cuda_cub11__transform17unary_transform_fINS7_20permutation_iteratorINS7_6detail15normal_iteratorINS7_10device_ptrIiEEEESG_EESG_SG_N4cuda3std3__410__identityE17is_less_than_zeroEEEEvT0_T1_:
	.zero		944


//--------------------- .nv.constant0._ZN3cub18CUB_300001_SM_10006detail8for_each13static_kernelINS2_12policy_hub_t12policy_500_tEmN6thrust24THRUST_300001_SM_1000_NS8cuda_cub20__uninitialized_fill7functorINS7_10device_ptrIiEEiEEEEvT0_T1_ --------------------------
	.section	.nv.constant0._ZN3cub18CUB_300001_SM_10006detail8for_each13static_kernelINS2_12policy_hub_t12policy_500_tEmN6thrust24THRUST_300001_SM_1000_NS8cuda_cub20__uninitialized_fill7functorINS7_10device_ptrIiEEiEEEEvT0_T1_,"a",@progbits
	.sectionflags	@""
	.align	4
.nv.constant0._ZN3cub18CUB_300001_SM_10006detail8for_each13static_kernelINS2_12policy_hub_t12policy_500_tEmN6thrust24THRUST_300001_SM_1000_NS8cuda_cub20__uninitialized_fill7functorINS7_10device_ptrIiEEiEEEEvT0_T1_:
	.zero		920


//--------------------- .nv.constant0._ZN3cub18CUB_300001_SM_10006detail11EmptyKernelIvEEvv --------------------------
	.section	.nv.constant0._ZN3cub18CUB_300001_SM_10006detail11EmptyKernelIvEEvv,"a",@progbits
	.sectionflags	@""
	.align	4
.nv.constant0._ZN3cub18CUB_300001_SM_10006detail11EmptyKernelIvEEvv:
	.zero		896


//--------------------- SYMBOLS --------------------------

	.type		.nv.reservedSmem.offset0,@object
	.size		.nv.reservedSmem.offset0,0x4
